//
// Generated by NVIDIA NVVM Compiler
//
// Compiler Build ID: CL-36424714
// Cuda compilation tools, release 13.0, V13.0.88
// Based on NVVM 20.0.0
//

.version 9.0
.target sm_100
.address_size 64

	// .globl	_Z21find_first_collisionsidi
.const .align 4 .u32 l;
.const .align 4 .u32 r;
.const .align 4 .u32 s;
.const .align 4 .u32 n;
.global .attribute(.managed) .align 8 .u64 particles;
.global .attribute(.managed) .align 8 .b8 wallCol[24] = {255, 255, 255, 127, 255, 255, 255, 127, 0, 0, 0, 0, 0, 0, 0, 0, 0, 0, 192, 255, 255, 255, 223, 65};
.global .attribute(.managed) .align 8 .b8 partCol[24] = {255, 255, 255, 127, 255, 255, 255, 127, 0, 0, 0, 0, 0, 0, 0, 0, 0, 0, 192, 255, 255, 255, 223, 65};
// _ZZ21find_first_collisionsidiE5helpN has been demoted
// _ZZ21find_first_collisionsidiE9blocktime has been demoted

.visible .entry _Z21find_first_collisionsidi(
	.param .u32 _Z21find_first_collisionsidi_param_0,
	.param .f64 _Z21find_first_collisionsidi_param_1,
	.param .u32 _Z21find_first_collisionsidi_param_2
)
{
	.reg .pred 	%p<79>;
	.reg .b16 	%rs<6>;
	.reg .b32 	%r<148>;
	.reg .b32 	%f<13>;
	.reg .b64 	%rd<18>;
	.reg .b64 	%fd<157>;
	// demoted variable
	.shared .align 4 .u32 _ZZ21find_first_collisionsidiE5helpN;
	// demoted variable
	.shared .align 4 .f32 _ZZ21find_first_collisionsidiE9blocktime;
	ld.param.u32 	%r56, [_Z21find_first_collisionsidi_param_0];
	ld.param.f64 	%fd33, [_Z21find_first_collisionsidi_param_1];
	ld.param.u32 	%r57, [_Z21find_first_collisionsidi_param_2];
	mov.u32 	%r1, %tid.x;
	setp.ne.s32 	%p1, %r1, 0;
	@%p1 bra 	$L__BB0_2;
	mov.b32 	%r58, 1325400064;
	st.shared.u32 	[_ZZ21find_first_collisionsidiE9blocktime], %r58;
$L__BB0_2:
	mov.b32 	%r59, 2147483647;
	st.shared.u32 	[_ZZ21find_first_collisionsidiE5helpN], %r59;
	bar.sync 	0;
	ld.const.u32 	%r60, [n];
	setp.gt.s32 	%p2, %r60, %r56;
	selp.b32 	%r61, %r57, 0, %p2;
	add.s32 	%r62, %r61, %r1;
	mov.u32 	%r4, %ctaid.x;
	setp.ne.s32 	%p3, %r4, 0;
	setp.ge.s32 	%p4, %r62, %r60;
	or.pred  	%p5, %p3, %p4;
	mov.f64 	%fd156, 0d41DFFFFFFFC00000;
	@%p5 bra 	$L__BB0_20;
	ld.global.u64 	%rd13, [particles];
	mul.wide.s32 	%rd14, %r62, 56;
	add.s64 	%rd15, %rd13, %rd14;
	add.s64 	%rd1, %rd15, 49;
	ld.u8 	%rs5, [%rd15+49];
	setp.ne.s16 	%p38, %rs5, 0;
	mov.b32 	%r145, 2147483647;
	mov.b32 	%r144, 0;
	mov.f64 	%fd143, 0d41DFFFFFFFC00000;
	mov.u32 	%r146, %r145;
	@%p38 bra 	$L__BB0_43;
	ld.const.u32 	%r94, [l];
	ld.const.u32 	%r95, [r];
	cvt.rn.f64.s32 	%fd1, %r94;
	cvt.rn.f64.s32 	%fd2, %r95;
	ld.f64 	%fd3, [%rd1+-25];
	setp.geu.f64 	%p39, %fd3, 0d0000000000000000;
	mov.b32 	%r146, 2147483647;
	mov.b32 	%r144, 0;
	mov.f64 	%fd156, %fd143;
	@%p39 bra 	$L__BB0_7;
	sub.f64 	%fd123, %fd1, %fd2;
	ld.f64 	%fd124, [%rd1+-41];
	sub.f64 	%fd125, %fd124, %fd1;
	add.f64 	%fd126, %fd123, %fd125;
	neg.f64 	%fd127, %fd3;
	div.rn.f64 	%fd4, %fd126, %fd127;
	setp.ltu.f64 	%p40, %fd4, 0d0000000000000000;
	setp.geu.f64 	%p41, %fd4, %fd33;
	or.pred  	%p42, %p40, %p41;
	@%p42 bra 	$L__BB0_7;
	ld.u32 	%r146, [%rd1+-49];
	mov.b32 	%r144, 1;
	mov.f64 	%fd156, %fd4;
$L__BB0_7:
	setp.leu.f64 	%p43, %fd3, 0d0000000000000000;
	@%p43 bra 	$L__BB0_10;
	sub.f64 	%fd128, %fd1, %fd2;
	ld.f64 	%fd129, [%rd1+-41];
	sub.f64 	%fd130, %fd128, %fd129;
	div.rn.f64 	%fd6, %fd130, %fd3;
	setp.ltu.f64 	%p44, %fd6, 0d0000000000000000;
	setp.geu.f64 	%p45, %fd6, %fd33;
	or.pred  	%p46, %p44, %p45;
	@%p46 bra 	$L__BB0_10;
	ld.u32 	%r146, [%rd1+-49];
	mov.b32 	%r144, 2;
	mov.f64 	%fd156, %fd6;
$L__BB0_10:
	ld.f64 	%fd8, [%rd1+-17];
	setp.geu.f64 	%p47, %fd8, 0d0000000000000000;
	@%p47 bra 	$L__BB0_13;
	sub.f64 	%fd131, %fd1, %fd2;
	ld.f64 	%fd132, [%rd1+-33];
	sub.f64 	%fd133, %fd132, %fd1;
	add.f64 	%fd134, %fd131, %fd133;
	neg.f64 	%fd135, %fd8;
	div.rn.f64 	%fd9, %fd134, %fd135;
	setp.ltu.f64 	%p48, %fd9, 0d0000000000000000;
	setp.geu.f64 	%p49, %fd9, %fd33;
	setp.geu.f64 	%p50, %fd9, %fd156;
	or.pred  	%p51, %p49, %p50;
	or.pred  	%p52, %p51, %p48;
	@%p52 bra 	$L__BB0_13;
	ld.u32 	%r146, [%rd1+-49];
	mov.b32 	%r144, 4;
	mov.f64 	%fd156, %fd9;
$L__BB0_13:
	setp.leu.f64 	%p53, %fd8, 0d0000000000000000;
	@%p53 bra 	$L__BB0_16;
	sub.f64 	%fd136, %fd1, %fd2;
	ld.f64 	%fd137, [%rd1+-33];
	sub.f64 	%fd138, %fd136, %fd137;
	div.rn.f64 	%fd11, %fd138, %fd137;
	setp.ltu.f64 	%p54, %fd11, 0d0000000000000000;
	setp.geu.f64 	%p55, %fd11, %fd33;
	setp.geu.f64 	%p56, %fd11, %fd156;
	or.pred  	%p57, %p55, %p56;
	or.pred  	%p58, %p57, %p54;
	@%p58 bra 	$L__BB0_16;
	ld.u32 	%r146, [%rd1+-49];
	mov.b32 	%r144, 3;
	mov.f64 	%fd156, %fd11;
$L__BB0_16:
	setp.eq.s32 	%p59, %r144, 0;
	cvt.rn.f32.f64 	%f8, %fd156;
	ld.shared.f32 	%f9, [_ZZ21find_first_collisionsidiE9blocktime];
	setp.leu.f32 	%p60, %f9, %f8;
	mov.b32 	%r145, 2147483647;
	or.pred  	%p61, %p59, %p60;
	@%p61 bra 	$L__BB0_43;
	setp.ltu.f32 	%p62, %f8, 0f00000000;
	@%p62 bra 	$L__BB0_19;
	mov.b32 	%r104, %f8;
	atom.shared.min.s32 	%r105, [_ZZ21find_first_collisionsidiE9blocktime], %r104;
	bra.uni 	$L__BB0_43;
$L__BB0_19:
	mov.b32 	%r107, %f8;
	atom.shared.max.u32 	%r108, [_ZZ21find_first_collisionsidiE9blocktime], %r107;
	bra.uni 	$L__BB0_43;
$L__BB0_20:
	setp.ge.s32 	%p6, %r62, %r60;
	setp.ne.s32 	%p7, %r4, 1;
	mov.b32 	%r145, 2147483647;
	mov.b32 	%r144, 0;
	or.pred  	%p8, %p7, %p6;
	mov.f64 	%fd144, 0d41DFFFFFFFC00000;
	mov.u32 	%r146, %r145;
	@%p8 bra 	$L__BB0_43;
	ld.global.u64 	%rd2, [particles];
	mul.wide.s32 	%rd10, %r62, 56;
	add.s64 	%rd11, %rd2, %rd10;
	add.s64 	%rd3, %rd11, 48;
	ld.u8 	%rs1, [%rd11+48];
	setp.ne.s16 	%p9, %rs1, 0;
	setp.lt.s32 	%p10, %r60, 1;
	mov.b32 	%r145, 2147483647;
	mov.b32 	%r144, 0;
	or.pred  	%p11, %p9, %p10;
	mov.f64 	%fd156, %fd144;
	@%p11 bra 	$L__BB0_39;
	ld.u32 	%r17, [%rd3+-48];
	ld.const.u32 	%r70, [r];
	shl.b32 	%r71, %r70, 1;
	mul.lo.s32 	%r72, %r71, %r71;
	cvt.rn.f64.u32 	%fd13, %r72;
	setp.lt.u32 	%p12, %r60, 2;
	mov.f64 	%fd156, 0d41DFFFFFFFC00000;
	mov.b32 	%r144, 0;
	mov.b32 	%r146, 2147483647;
	mov.b64 	%rd17, 0;
	mov.u32 	%r145, %r146;
	@%p12 bra 	$L__BB0_34;
	and.b32  	%r75, %r60, 2147483646;
	neg.s32 	%r125, %r75;
	add.s64 	%rd16, %rd2, 104;
	mov.f64 	%fd156, 0d41DFFFFFFFC00000;
	mov.b32 	%r144, 0;
	mov.b32 	%r146, 2147483647;
$L__BB0_24:
	ld.u32 	%r23, [%rd16+-104];
	setp.eq.s32 	%p13, %r17, %r23;
	@%p13 bra 	$L__BB0_28;
	ld.u8 	%rs2, [%rd16+-56];
	setp.ne.s16 	%p14, %rs2, 0;
	@%p14 bra 	$L__BB0_28;
	ld.f64 	%fd40, [%rd16+-80];
	ld.f64 	%fd41, [%rd3+-24];
	sub.f64 	%fd42, %fd40, %fd41;
	ld.f64 	%fd43, [%rd3+-16];
	sub.f64 	%fd44, %fd40, %fd43;
	ld.f64 	%fd45, [%rd16+-72];
	sub.f64 	%fd46, %fd45, %fd43;
	mul.f64 	%fd47, %fd46, %fd46;
	fma.rn.f64 	%fd15, %fd42, %fd44, %fd47;
	ld.f64 	%fd48, [%rd16+-96];
	ld.f64 	%fd49, [%rd3+-40];
	sub.f64 	%fd50, %fd48, %fd49;
	ld.f64 	%fd51, [%rd16+-88];
	ld.f64 	%fd52, [%rd3+-32];
	sub.f64 	%fd53, %fd51, %fd52;
	mul.f64 	%fd54, %fd53, %fd46;
	fma.rn.f64 	%fd16, %fd50, %fd42, %fd54;
	mul.f64 	%fd55, %fd53, %fd53;
	fma.rn.f64 	%fd56, %fd50, %fd50, %fd55;
	sub.f64 	%fd17, %fd56, %fd13;
	setp.eq.f64 	%p15, %fd15, 0d0000000000000000;
	mov.b32 	%r145, 2147483647;
	mov.b32 	%r144, 0;
	mov.f64 	%fd156, 0d41DFFFFFFFC00000;
	mov.u32 	%r146, %r145;
	@%p15 bra 	$L__BB0_28;
	add.f64 	%fd57, %fd16, %fd16;
	neg.f64 	%fd58, %fd57;
	mul.f64 	%fd59, %fd15, 0dC010000000000000;
	mul.f64 	%fd60, %fd59, %fd17;
	fma.rn.f64 	%fd61, %fd57, %fd57, %fd60;
	sqrt.rn.f64 	%fd62, %fd61;
	sub.f64 	%fd63, %fd58, %fd62;
	add.f64 	%fd64, %fd15, %fd15;
	div.rn.f64 	%fd65, %fd63, %fd64;
	setp.ge.f64 	%p16, %fd65, 0d0000000000000000;
	setp.lt.f64 	%p17, %fd65, %fd33;
	and.pred  	%p18, %p16, %p17;
	selp.f64 	%fd156, %fd65, 0d41DFFFFFFFC00000, %p18;
	selp.b32 	%r144, 5, 0, %p18;
	selp.b32 	%r145, %r23, 2147483647, %p18;
	selp.b32 	%r146, %r17, 2147483647, %p18;
$L__BB0_28:
	ld.u32 	%r30, [%rd16+-48];
	setp.eq.s32 	%p19, %r17, %r30;
	@%p19 bra 	$L__BB0_32;
	ld.u8 	%rs3, [%rd16];
	setp.ne.s16 	%p20, %rs3, 0;
	@%p20 bra 	$L__BB0_32;
	ld.f64 	%fd67, [%rd16+-24];
	ld.f64 	%fd68, [%rd3+-24];
	sub.f64 	%fd69, %fd67, %fd68;
	ld.f64 	%fd70, [%rd3+-16];
	sub.f64 	%fd71, %fd67, %fd70;
	ld.f64 	%fd72, [%rd16+-16];
	sub.f64 	%fd73, %fd72, %fd70;
	mul.f64 	%fd74, %fd73, %fd73;
	fma.rn.f64 	%fd20, %fd69, %fd71, %fd74;
	ld.f64 	%fd75, [%rd16+-40];
	ld.f64 	%fd76, [%rd3+-40];
	sub.f64 	%fd77, %fd75, %fd76;
	ld.f64 	%fd78, [%rd16+-32];
	ld.f64 	%fd79, [%rd3+-32];
	sub.f64 	%fd80, %fd78, %fd79;
	mul.f64 	%fd81, %fd80, %fd73;
	fma.rn.f64 	%fd21, %fd77, %fd69, %fd81;
	mul.f64 	%fd82, %fd80, %fd80;
	fma.rn.f64 	%fd83, %fd77, %fd77, %fd82;
	sub.f64 	%fd22, %fd83, %fd13;
	setp.eq.f64 	%p21, %fd20, 0d0000000000000000;
	mov.b32 	%r145, 2147483647;
	mov.b32 	%r144, 0;
	mov.f64 	%fd156, 0d41DFFFFFFFC00000;
	mov.u32 	%r146, %r145;
	@%p21 bra 	$L__BB0_32;
	add.f64 	%fd84, %fd21, %fd21;
	neg.f64 	%fd85, %fd84;
	mul.f64 	%fd86, %fd20, 0dC010000000000000;
	mul.f64 	%fd87, %fd86, %fd22;
	fma.rn.f64 	%fd88, %fd84, %fd84, %fd87;
	sqrt.rn.f64 	%fd89, %fd88;
	sub.f64 	%fd90, %fd85, %fd89;
	add.f64 	%fd91, %fd20, %fd20;
	div.rn.f64 	%fd92, %fd90, %fd91;
	setp.ge.f64 	%p22, %fd92, 0d0000000000000000;
	setp.lt.f64 	%p23, %fd92, %fd33;
	and.pred  	%p24, %p22, %p23;
	selp.f64 	%fd156, %fd92, 0d41DFFFFFFFC00000, %p24;
	selp.b32 	%r144, 5, 0, %p24;
	selp.b32 	%r145, %r30, 2147483647, %p24;
	selp.b32 	%r146, %r17, 2147483647, %p24;
$L__BB0_32:
	add.s32 	%r125, %r125, 2;
	add.s64 	%rd16, %rd16, 112;
	setp.ne.s32 	%p25, %r125, 0;
	@%p25 bra 	$L__BB0_24;
	cvt.u64.u32 	%rd17, %r75;
$L__BB0_34:
	and.b32  	%r81, %r60, 1;
	setp.eq.b32 	%p26, %r81, 1;
	not.pred 	%p27, %p26;
	@%p27 bra 	$L__BB0_39;
	mad.lo.s64 	%rd9, %rd17, 56, %rd2;
	ld.u32 	%r44, [%rd9];
	setp.eq.s32 	%p28, %r17, %r44;
	@%p28 bra 	$L__BB0_39;
	ld.u8 	%rs4, [%rd9+48];
	setp.ne.s16 	%p29, %rs4, 0;
	@%p29 bra 	$L__BB0_39;
	ld.f64 	%fd94, [%rd9+24];
	ld.f64 	%fd95, [%rd3+-24];
	sub.f64 	%fd96, %fd94, %fd95;
	ld.f64 	%fd97, [%rd3+-16];
	sub.f64 	%fd98, %fd94, %fd97;
	ld.f64 	%fd99, [%rd9+32];
	sub.f64 	%fd100, %fd99, %fd97;
	mul.f64 	%fd101, %fd100, %fd100;
	fma.rn.f64 	%fd27, %fd96, %fd98, %fd101;
	ld.f64 	%fd102, [%rd9+8];
	ld.f64 	%fd103, [%rd3+-40];
	sub.f64 	%fd104, %fd102, %fd103;
	ld.f64 	%fd105, [%rd9+16];
	ld.f64 	%fd106, [%rd3+-32];
	sub.f64 	%fd107, %fd105, %fd106;
	mul.f64 	%fd108, %fd107, %fd100;
	fma.rn.f64 	%fd28, %fd104, %fd96, %fd108;
	mul.f64 	%fd109, %fd107, %fd107;
	fma.rn.f64 	%fd110, %fd104, %fd104, %fd109;
	sub.f64 	%fd29, %fd110, %fd13;
	setp.eq.f64 	%p30, %fd27, 0d0000000000000000;
	mov.b32 	%r145, 2147483647;
	mov.b32 	%r144, 0;
	mov.f64 	%fd156, %fd144;
	mov.u32 	%r146, %r145;
	@%p30 bra 	$L__BB0_39;
	add.f64 	%fd111, %fd28, %fd28;
	neg.f64 	%fd112, %fd111;
	mul.f64 	%fd113, %fd27, 0dC010000000000000;
	mul.f64 	%fd114, %fd113, %fd29;
	fma.rn.f64 	%fd115, %fd111, %fd111, %fd114;
	sqrt.rn.f64 	%fd116, %fd115;
	sub.f64 	%fd117, %fd112, %fd116;
	add.f64 	%fd118, %fd27, %fd27;
	div.rn.f64 	%fd119, %fd117, %fd118;
	setp.ge.f64 	%p31, %fd119, 0d0000000000000000;
	setp.lt.f64 	%p32, %fd119, %fd33;
	and.pred  	%p33, %p31, %p32;
	selp.f64 	%fd156, %fd119, 0d41DFFFFFFFC00000, %p33;
	selp.b32 	%r144, 5, 0, %p33;
	selp.b32 	%r145, %r44, 2147483647, %p33;
	selp.b32 	%r146, %r17, 2147483647, %p33;
$L__BB0_39:
	setp.ne.s32 	%p34, %r144, 5;
	cvt.rn.f32.f64 	%f5, %fd156;
	ld.shared.f32 	%f6, [_ZZ21find_first_collisionsidiE9blocktime];
	setp.leu.f32 	%p35, %f6, %f5;
	or.pred  	%p36, %p34, %p35;
	@%p36 bra 	$L__BB0_43;
	setp.ltu.f32 	%p37, %f5, 0f00000000;
	@%p37 bra 	$L__BB0_42;
	mov.b32 	%r85, %f5;
	atom.shared.min.s32 	%r86, [_ZZ21find_first_collisionsidiE9blocktime], %r85;
	mov.b32 	%r144, 5;
	bra.uni 	$L__BB0_43;
$L__BB0_42:
	mov.b32 	%r88, %f5;
	atom.shared.max.u32 	%r89, [_ZZ21find_first_collisionsidiE9blocktime], %r88;
	mov.b32 	%r144, 5;
$L__BB0_43:
	bar.sync 	0;
	setp.ne.s32 	%p63, %r144, 5;
	cvt.rn.f32.f64 	%f11, %fd156;
	ld.shared.f32 	%f12, [_ZZ21find_first_collisionsidiE9blocktime];
	setp.neu.f32 	%p64, %f12, %f11;
	or.pred  	%p65, %p63, %p64;
	@%p65 bra 	$L__BB0_45;
	add.s32 	%r112, %r146, %r145;
	atom.shared.min.s32 	%r113, [_ZZ21find_first_collisionsidiE5helpN], %r112;
	setp.eq.s32 	%p72, %r113, %r112;
	selp.b32 	%r147, 2147483647, %r112, %p72;
	bra.uni 	$L__BB0_48;
$L__BB0_45:
	setp.neu.f32 	%p66, %f12, %f11;
	setp.eq.s32 	%p67, %r144, 0;
	mov.b32 	%r147, 2147483647;
	or.pred  	%p68, %p67, %p66;
	@%p68 bra 	$L__BB0_48;
	setp.ne.s32 	%p69, %r57, 0;
	ld.global.f64 	%fd139, [wallCol+16];
	setp.leu.f64 	%p70, %fd139, %fd156;
	and.pred  	%p71, %p69, %p70;
	@%p71 bra 	$L__BB0_48;
	st.global.f64 	[wallCol+16], %fd156;
	st.global.u32 	[wallCol+8], %r144;
	st.global.u32 	[wallCol], %r146;
$L__BB0_48:
	bar.sync 	0;
	setp.eq.s32 	%p73, %r147, 2147483647;
	ld.shared.u32 	%r114, [_ZZ21find_first_collisionsidiE5helpN];
	setp.ne.s32 	%p74, %r147, %r114;
	or.pred  	%p75, %p73, %p74;
	@%p75 bra 	$L__BB0_51;
	setp.ne.s32 	%p76, %r57, 0;
	ld.global.f64 	%fd141, [partCol+16];
	setp.leu.f64 	%p77, %fd141, %fd156;
	and.pred  	%p78, %p76, %p77;
	@%p78 bra 	$L__BB0_51;
	mov.b32 	%r116, 5;
	st.global.u32 	[partCol+8], %r116;
	st.global.f64 	[partCol+16], %fd156;
	st.global.v2.u32 	[partCol], {%r146, %r145};
$L__BB0_51:
	ret;

}
	// .globl	_Z17advanceParticlesPidi
.visible .entry _Z17advanceParticlesPidi(
	.param .u32 _Z17advanceParticlesPidi_param_0,
	.param .f64 _Z17advanceParticlesPidi_param_1,
	.param .u32 _Z17advanceParticlesPidi_param_2
)
{
	.reg .pred 	%p<3>;
	.reg .b16 	%rs<2>;
	.reg .b32 	%r<8>;
	.reg .b64 	%rd<10>;
	.reg .b64 	%fd<8>;

	ld.param.u32 	%r2, [_Z17advanceParticlesPidi_param_0];
	ld.param.f64 	%fd1, [_Z17advanceParticlesPidi_param_1];
	ld.param.u32 	%r3, [_Z17advanceParticlesPidi_param_2];
	mov.u32 	%r4, %tid.x;
	mov.u32 	%r5, %ctaid.x;
	mad.lo.s32 	%r6, %r2, %r5, %r4;
	add.s32 	%r1, %r6, %r3;
	ld.const.u32 	%r7, [n];
	setp.ge.s32 	%p1, %r1, %r7;
	@%p1 bra 	$L__BB1_3;
	ld.global.u64 	%rd2, [particles];
	cvta.to.global.u64 	%rd3, %rd2;
	mul.wide.s32 	%rd4, %r1, 56;
	add.s64 	%rd5, %rd3, %rd4;
	add.s64 	%rd1, %rd5, 49;
	ld.global.u8 	%rs1, [%rd5+49];
	setp.ne.s16 	%p2, %rs1, 0;
	@%p2 bra 	$L__BB1_3;
	ld.global.f64 	%fd2, [%rd1+-17];
	ld.global.f64 	%fd3, [%rd1+-33];
	fma.rn.f64 	%fd4, %fd1, %fd2, %fd3;
	st.global.f64 	[%rd1+-33], %fd4;
	ld.global.u64 	%rd6, [particles];
	cvta.to.global.u64 	%rd7, %rd6;
	add.s64 	%rd9, %rd7, %rd4;
	ld.global.f64 	%fd5, [%rd9+24];
	ld.global.f64 	%fd6, [%rd9+8];
	fma.rn.f64 	%fd7, %fd1, %fd5, %fd6;
	st.global.f64 	[%rd9+8], %fd7;
$L__BB1_3:
	ret;

}


// ===== COMPILED SASS (sm_100) =====

	.target	sm_100

	.elftype	@"ET_EXEC"


//--------------------- .note.nv.tkinfo           --------------------------
	.section	.note.nv.tkinfo,"",@"SHT_NOTE"
	.sectionflags	@"SHF_NOTE_NV_TKINFO"
	.tkinfo
        /*0018*/ 	.word	0x00000002
        /*0030*/ 	.string	""
        /*0030*/ 	.string	"ptxas"
        /*0030*/ 	.string	"Cuda compilation tools, release 13.0, V13.0.88"
        /*0030*/ 	.string	"Build cuda_13.0.r13.0/compiler.36424714_0"
        /*0030*/ 	.string	"-arch sm_100 -m 64 "



//--------------------- .note.nv.cuinfo           --------------------------
	.section	.note.nv.cuinfo,"",@"SHT_NOTE"
	.sectionflags	@"SHF_NOTE_NV_CUINFO"
        /*0018*/ 	.short	0x0002
        /*001a*/ 	.short	0x0064
        /*001c*/ 	.short	0x0082
	.zero		2


//--------------------- .nv.info                  --------------------------
	.section	.nv.info,"",@"SHT_CUDA_INFO"
	.align	4


	//----- nvinfo : EIATTR_REGCOUNT
	.align		4
        /*0000*/ 	.byte	0x04, 0x2f
        /*0002*/ 	.short	(.L_8 - .L_7)
	.align		4
.L_7:
        /*0004*/ 	.word	index@(_Z21find_first_collisionsidi)
        /*0008*/ 	.word	0x00000028


	//----- nvinfo : EIATTR_FRAME_SIZE
	.align		4
.L_8:
        /*000c*/ 	.byte	0x04, 0x11
        /*000e*/ 	.short	(.L_10 - .L_9)
	.align		4
.L_9:
        /*0010*/ 	.word	index@($__internal_1_$__cuda_sm20_dsqrt_rn_f64_mediumpath_v1)
        /*0014*/ 	.word	0x00000000


	//----- nvinfo : EIATTR_FRAME_SIZE
	.align		4
.L_10:
        /*0018*/ 	.byte	0x04, 0x11
        /*001a*/ 	.short	(.L_12 - .L_11)
	.align		4
.L_11:
        /*001c*/ 	.word	index@($__internal_0_$__cuda_sm20_div_rn_f64_full)
        /*0020*/ 	.word	0x00000000


	//----- nvinfo : EIATTR_FRAME_SIZE
	.align		4
.L_12:
        /*0024*/ 	.byte	0x04, 0x11
        /*0026*/ 	.short	(.L_14 - .L_13)
	.align		4
.L_13:
        /*0028*/ 	.word	index@(_Z21find_first_collisionsidi)
        /*002c*/ 	.word	0x00000000


	//----- nvinfo : EIATTR_REGCOUNT
	.align		4
.L_14:
        /*0030*/ 	.byte	0x04, 0x2f
        /*0032*/ 	.short	(.L_16 - .L_15)
	.align		4
.L_15:
        /*0034*/ 	.word	index@(_Z17advanceParticlesPidi)
        /*0038*/ 	.word	0x00000010


	//----- nvinfo : EIATTR_FRAME_SIZE
	.align		4
.L_16:
        /*003c*/ 	.byte	0x04, 0x11
        /*003e*/ 	.short	(.L_18 - .L_17)
	.align		4
.L_17:
        /*0040*/ 	.word	index@(_Z17advanceParticlesPidi)
        /*0044*/ 	.word	0x00000000


	//----- nvinfo : EIATTR_MIN_STACK_SIZE
	.align		4
.L_18:
        /*0048*/ 	.byte	0x04, 0x12
        /*004a*/ 	.short	(.L_20 - .L_19)
	.align		4
.L_19:
        /*004c*/ 	.word	index@(_Z17advanceParticlesPidi)
        /*0050*/ 	.word	0x00000000


	//----- nvinfo : EIATTR_MIN_STACK_SIZE
	.align		4
.L_20:
        /*0054*/ 	.byte	0x04, 0x12
        /*0056*/ 	.short	(.L_22 - .L_21)
	.align		4
.L_21:
        /*0058*/ 	.word	index@(_Z21find_first_collisionsidi)
        /*005c*/ 	.word	0x00000000
.L_22:


//--------------------- .nv.compat                --------------------------
	.section	.nv.compat,"",@"SHT_CUDA_COMPAT_INFO"
	.align	4
        /*0000*/ 	.byte	0x02, 0x09, 0x00, 0x00, 0x02, 0x02, 0x01, 0x00, 0x02, 0x05, 0x05, 0x00, 0x03, 0x07, 0x01, 0x01
        /*0010*/ 	.byte	0x02, 0x03, 0x00, 0x00, 0x02, 0x06, 0x01, 0x00, 0x04, 0x0b, 0x08, 0x00, 0x01, 0x00, 0x00, 0x00
        /*0020*/ 	.byte	0x00, 0x00, 0x00, 0x00


//--------------------- .nv.info._Z17advanceParticlesPidi --------------------------
	.section	.nv.info._Z17advanceParticlesPidi,"",@"SHT_CUDA_INFO"
	.sectionflags	@""
	.align	4


	//----- nvinfo : EIATTR_CUDA_API_VERSION
	.align		4
        /*0000*/ 	.byte	0x04, 0x37
        /*0002*/ 	.short	(.L_24 - .L_23)
.L_23:
        /*0004*/ 	.word	0x00000082


	//----- nvinfo : EIATTR_KPARAM_INFO
	.align		4
.L_24:
        /*0008*/ 	.byte	0x04, 0x17
        /*000a*/ 	.short	(.L_26 - .L_25)
.L_25:
        /*000c*/ 	.word	0x00000000
        /*0010*/ 	.short	0x0002
        /*0012*/ 	.short	0x0010
        /*0014*/ 	.byte	0x00, 0xf0, 0x11, 0x00


	//----- nvinfo : EIATTR_KPARAM_INFO
	.align		4
.L_26:
        /*0018*/ 	.byte	0x04, 0x17
        /*001a*/ 	.short	(.L_28 - .L_27)
.L_27:
        /*001c*/ 	.word	0x00000000
        /*0020*/ 	.short	0x0001
        /*0022*/ 	.short	0x0008
        /*0024*/ 	.byte	0x00, 0xf0, 0x21, 0x00


	//----- nvinfo : EIATTR_KPARAM_INFO
	.align		4
.L_28:
        /*0028*/ 	.byte	0x04, 0x17
        /*002a*/ 	.short	(.L_30 - .L_29)
.L_29:
        /*002c*/ 	.word	0x00000000
        /*0030*/ 	.short	0x0000
        /*0032*/ 	.short	0x0000
        /*0034*/ 	.byte	0x00, 0xf0, 0x11, 0x00


	//----- nvinfo : EIATTR_SPARSE_MMA_MASK
	.align		4
.L_30:
        /*0038*/ 	.byte	0x03, 0x50
        /*003a*/ 	.short	0x0000


	//----- nvinfo : EIATTR_MAXREG_COUNT
	.align		4
        /*003c*/ 	.byte	0x03, 0x1b
        /*003e*/ 	.short	0x00ff


	//----- nvinfo : EIATTR_MERCURY_ISA_VERSION
	.align		4
        /*0040*/ 	.byte	0x03, 0x5f
        /*0042*/ 	.short	0x0101


	//----- nvinfo : EIATTR_VRC_CTA_INIT_COUNT
	.align		4
        /*0044*/ 	.byte	0x02, 0x4a
	.zero		1
	.zero		1


	//----- nvinfo : EIATTR_EXIT_INSTR_OFFSETS
	.align		4
        /*0048*/ 	.byte	0x04, 0x1c
        /*004a*/ 	.short	(.L_32 - .L_31)


	//   ....[0]....
.L_31:
        /*004c*/ 	.word	0x00000090


	//   ....[1]....
        /*0050*/ 	.word	0x00000100


	//   ....[2]....
        /*0054*/ 	.word	0x000001c0


	//----- nvinfo : EIATTR_CBANK_PARAM_SIZE
	.align		4
.L_32:
        /*0058*/ 	.byte	0x03, 0x19
        /*005a*/ 	.short	0x0014


	//----- nvinfo : EIATTR_PARAM_CBANK
	.align		4
        /*005c*/ 	.byte	0x04, 0x0a
        /*005e*/ 	.short	(.L_34 - .L_33)
	.align		4
.L_33:
        /*0060*/ 	.word	index@(.nv.constant0._Z17advanceParticlesPidi)
        /*0064*/ 	.short	0x0380
        /*0066*/ 	.short	0x0014


	//----- nvinfo : EIATTR_SW_WAR
	.align		4
.L_34:
        /*0068*/ 	.byte	0x04, 0x36
        /*006a*/ 	.short	(.L_36 - .L_35)
.L_35:
        /*006c*/ 	.word	0x00000008
.L_36:


//--------------------- .nv.info._Z21find_first_collisionsidi --------------------------
	.section	.nv.info._Z21find_first_collisionsidi,"",@"SHT_CUDA_INFO"
	.sectionflags	@""
	.align	4


	//----- nvinfo : EIATTR_CUDA_API_VERSION
	.align		4
        /*0000*/ 	.byte	0x04, 0x37
        /*0002*/ 	.short	(.L_38 - .L_37)
.L_37:
        /*0004*/ 	.word	0x00000082


	//----- nvinfo : EIATTR_KPARAM_INFO
	.align		4
.L_38:
        /*0008*/ 	.byte	0x04, 0x17
        /*000a*/ 	.short	(.L_40 - .L_39)
.L_39:
        /*000c*/ 	.word	0x00000000
        /*0010*/ 	.short	0x0002
        /*0012*/ 	.short	0x0010
        /*0014*/ 	.byte	0x00, 0xf0, 0x11, 0x00


	//----- nvinfo : EIATTR_KPARAM_INFO
	.align		4
.L_40:
        /*0018*/ 	.byte	0x04, 0x17
        /*001a*/ 	.short	(.L_42 - .L_41)
.L_41:
        /*001c*/ 	.word	0x00000000
        /*0020*/ 	.short	0x0001
        /*0022*/ 	.short	0x0008
        /*0024*/ 	.byte	0x00, 0xf0, 0x21, 0x00


	//----- nvinfo : EIATTR_KPARAM_INFO
	.align		4
.L_42:
        /*0028*/ 	.byte	0x04, 0x17
        /*002a*/ 	.short	(.L_44 - .L_43)
.L_43:
        /*002c*/ 	.word	0x00000000
        /*0030*/ 	.short	0x0000
        /*0032*/ 	.short	0x0000
        /*0034*/ 	.byte	0x00, 0xf0, 0x11, 0x00


	//----- nvinfo : EIATTR_SPARSE_MMA_MASK
	.align		4
.L_44:
        /*0038*/ 	.byte	0x03, 0x50
        /*003a*/ 	.short	0x0000


	//----- nvinfo : EIATTR_MAXREG_COUNT
	.align		4
        /*003c*/ 	.byte	0x03, 0x1b
        /*003e*/ 	.short	0x00ff


	//----- nvinfo : EIATTR_NUM_BARRIERS
	.align		4
        /*0040*/ 	.byte	0x02, 0x4c
        /*0042*/ 	.byte	0x01
	.zero		1


	//----- nvinfo : EIATTR_MERCURY_ISA_VERSION
	.align		4
        /*0044*/ 	.byte	0x03, 0x5f
        /*0046*/ 	.short	0x0101


	//----- nvinfo : EIATTR_INT_WARP_WIDE_INSTR_OFFSETS
	.align		4
        /*0048*/ 	.byte	0x04, 0x31
        /*004a*/ 	.short	(.L_46 - .L_45)


	//   ....[0]....
.L_45:
        /*004c*/ 	.word	0x00000d00


	//   ....[1]....
        /*0050*/ 	.word	0x00000d10


	//   ....[2]....
        /*0054*/ 	.word	0x00000da0


	//   ....[3]....
        /*0058*/ 	.word	0x00000db0


	//   ....[4]....
        /*005c*/ 	.word	0x000023d0


	//   ....[5]....
        /*0060*/ 	.word	0x000023e0


	//   ....[6]....
        /*0064*/ 	.word	0x00002480


	//   ....[7]....
        /*0068*/ 	.word	0x00002490


	//----- nvinfo : EIATTR_VRC_CTA_INIT_COUNT
	.align		4
.L_46:
        /*006c*/ 	.byte	0x02, 0x4a
	.zero		1
	.zero		1


	//----- nvinfo : EIATTR_EXIT_INSTR_OFFSETS
	.align		4
        /*0070*/ 	.byte	0x04, 0x1c
        /*0072*/ 	.short	(.L_48 - .L_47)


	//   ....[0]....
.L_47:
        /*0074*/ 	.word	0x000026e0


	//   ....[1]....
        /*0078*/ 	.word	0x00002740


	//   ....[2]....
        /*007c*/ 	.word	0x00002790


	//----- nvinfo : EIATTR_CRS_STACK_SIZE
	.align		4
.L_48:
        /*0080*/ 	.byte	0x04, 0x1e
        /*0082*/ 	.short	(.L_50 - .L_49)
.L_49:
        /*0084*/ 	.word	0x00000000


	//----- nvinfo : EIATTR_CBANK_PARAM_SIZE
	.align		4
.L_50:
        /*0088*/ 	.byte	0x03, 0x19
        /*008a*/ 	.short	0x0014


	//----- nvinfo : EIATTR_PARAM_CBANK
	.align		4
        /*008c*/ 	.byte	0x04, 0x0a
        /*008e*/ 	.short	(.L_52 - .L_51)
	.align		4
.L_51:
        /*0090*/ 	.word	index@(.nv.constant0._Z21find_first_collisionsidi)
        /*0094*/ 	.short	0x0380
        /*0096*/ 	.short	0x0014


	//----- nvinfo : EIATTR_SW_WAR
	.align		4
.L_52:
        /*0098*/ 	.byte	0x04, 0x36
        /*009a*/ 	.short	(.L_54 - .L_53)
.L_53:
        /*009c*/ 	.word	0x00000008
.L_54:


//--------------------- .nv.callgraph             --------------------------
	.section	.nv.callgraph,"",@"SHT_CUDA_CALLGRAPH"
	.align	4
	.sectionentsize	8
	.align		4
        /*0000*/ 	.word	0x00000000
	.align		4
        /*0004*/ 	.word	0xffffffff
	.align		4
        /*0008*/ 	.word	0x00000000
	.align		4
        /*000c*/ 	.word	0xfffffffe
	.align		4
        /*0010*/ 	.word	0x00000000
	.align		4
        /*0014*/ 	.word	0xfffffffd
	.align		4
        /*0018*/ 	.word	0x00000000
	.align		4
        /*001c*/ 	.word	0xfffffffc


//--------------------- .nv.constant3             --------------------------
	.section	.nv.constant3,"a",@progbits
	.align	4
.nv.constant3:
	.type		l,@object
	.size		l,(r - l)
l:
	.zero		4
	.type		r,@object
	.size		r,(s - r)
r:
	.zero		4
	.type		s,@object
	.size		s,(n - s)
s:
	.zero		4
	.type		n,@object
	.size		n,(.L_3 - n)
n:
	.zero		4
.L_3:


//--------------------- .nv.constant4             --------------------------
	.section	.nv.constant4,"a",@progbits
	.align	8
	.align		8
.nv.constant4:
        /*0000*/ 	.dword	particles
	.align		8
        /*0008*/ 	.dword	wallCol
	.align		8
        /*0010*/ 	.dword	partCol


//--------------------- .text._Z17advanceParticlesPidi --------------------------
	.section	.text._Z17advanceParticlesPidi,"ax",@progbits
	.align	128
        .global         _Z17advanceParticlesPidi
        .type           _Z17advanceParticlesPidi,@function
        .size           _Z17advanceParticlesPidi,(.L_x_57 - _Z17advanceParticlesPidi)
        .other          _Z17advanceParticlesPidi,@"STO_CUDA_ENTRY STV_DEFAULT"
_Z17advanceParticlesPidi:
.text._Z17advanceParticlesPidi:
[----:B------:R-:W-:Y:S01]  /*0000*/  LDC R1, c[0x0][0x37c] ;  /* 0x0000df00ff017b82 */ /* 0x000fe20000000800 */
[----:B------:R-:W0:Y:S07]  /*0010*/  S2R R0, SR_TID.X ;  /* 0x0000000000007919 */ /* 0x000e2e0000002100 */
[----:B------:R-:W0:Y:S01]  /*0020*/  S2UR UR4, SR_CTAID.X ;  /* 0x00000000000479c3 */ /* 0x000e220000002500 */
[----:B------:R-:W1:Y:S01]  /*0030*/  LDCU UR5, c[0x0][0x390] ;  /* 0x00007200ff0577ac */ /* 0x000e620008000800 */
[----:B------:R-:W2:Y:S06]  /*0040*/  LDCU UR6, c[0x3][0xc] ;  /* 0x00c00180ff0677ac */ /* 0x000eac0008000800 */
[----:B------:R-:W0:Y:S02]  /*0050*/  LDC R3, c[0x0][0x380] ;  /* 0x0000e000ff037b82 */ /* 0x000e240000000800 */
[----:B0-----:R-:W-:-:S05]  /*0060*/  IMAD R0, R3, UR4, R0 ;  /* 0x0000000403007c24 */ /* 0x001fca000f8e0200 */
[----:B-1----:R-:W-:-:S04]  /*0070*/  IADD3 R11, PT, PT, R0, UR5, RZ ;  /* 0x00000005000b7c10 */ /* 0x002fc8000fffe0ff */
[----:B--2---:R-:W-:-:S13]  /*0080*/  ISETP.GE.AND P0, PT, R11, UR6, PT ;  /* 0x000000060b007c0c */ /* 0x004fda000bf06270 */
[----:B------:R-:W-:Y:S05]  /*0090*/  @P0 EXIT ;  /* 0x000000000000094d */ /* 0x000fea0003800000 */
[----:B------:R-:W0:Y:S01]  /*00a0*/  LDC.64 R2, c[0x4][RZ] ;  /* 0x01000000ff027b82 */ /* 0x000e220000000a00 */
[----:B------:R-:W0:Y:S02]  /*00b0*/  LDCU.64 UR4, c[0x0][0x358] ;  /* 0x00006b00ff0477ac */ /* 0x000e240008000a00 */
[----:B0-----:R-:W2:Y:S02]  /*00c0*/  LDG.E.64 R4, desc[UR4][R2.64] ;  /* 0x0000000402047981 */ /* 0x001ea4000c1e1b00 */
[----:B--2---:R-:W-:-:S05]  /*00d0*/  IMAD.WIDE R4, R11, 0x38, R4 ;  /* 0x000000380b047825 */ /* 0x004fca00078e0204 */
[----:B------:R-:W2:Y:S02]  /*00e0*/  LDG.E.U8 R0, desc[UR4][R4.64+0x31] ;  /* 0x0000310404007981 */ /* 0x000ea4000c1e1100 */
[----:B--2---:R-:W-:-:S13]  /*00f0*/  ISETP.NE.AND P0, PT, R0, RZ, PT ;  /* 0x000000ff0000720c */ /* 0x004fda0003f05270 */
[----:B------:R-:W-:Y:S05]  /*0100*/  @P0 EXIT ;  /* 0x000000000000094d */ /* 0x000fea0003800000 */
[----:B------:R-:W2:Y:S01]  /*0110*/  LDG.E.64 R6, desc[UR4][R4.64+0x20] ;  /* 0x0000200404067981 */ /* 0x000ea2000c1e1b00 */
[----:B------:R-:W2:Y:S03]  /*0120*/  LDCU.64 UR6, c[0x0][0x388] ;  /* 0x00007100ff0677ac */ /* 0x000ea60008000a00 */
[----:B------:R-:W2:Y:S02]  /*0130*/  LDG.E.64 R8, desc[UR4][R4.64+0x10] ;  /* 0x0000100404087981 */ /* 0x000ea4000c1e1b00 */
[----:B--2---:R-:W-:-:S07]  /*0140*/  DFMA R6, R6, UR6, R8 ;  /* 0x0000000606067c2b */ /* 0x004fce0008000008 */
[----:B------:R-:W-:Y:S04]  /*0150*/  STG.E.64 desc[UR4][R4.64+0x10], R6 ;  /* 0x0000100604007986 */ /* 0x000fe8000c101b04 */
[----:B------:R-:W2:Y:S02]  /*0160*/  LDG.E.64 R2, desc[UR4][R2.64] ;  /* 0x0000000402027981 */ /* 0x000ea4000c1e1b00 */
[----:B--2---:R-:W-:-:S05]  /*0170*/  IMAD.WIDE R8, R11, 0x38, R2 ;  /* 0x000000380b087825 */ /* 0x004fca00078e0202 */
[----:B------:R-:W2:Y:S04]  /*0180*/  LDG.E.64 R10, desc[UR4][R8.64+0x18] ;  /* 0x00001804080a7981 */ /* 0x000ea8000c1e1b00 */
[----:B------:R-:W2:Y:S02]  /*0190*/  LDG.E.64 R12, desc[UR4][R8.64+0x8] ;  /* 0x00000804080c7981 */ /* 0x000ea4000c1e1b00 */
[----:B--2---:R-:W-:-:S07]  /*01a0*/  DFMA R10, R10, UR6, R12 ;  /* 0x000000060a0a7c2b */ /* 0x004fce000800000c */
[----:B------:R-:W-:Y:S01]  /*01b0*/  STG.E.64 desc[UR4][R8.64+0x8], R10 ;  /* 0x0000080a08007986 */ /* 0x000fe2000c101b04 */
[----:B------:R-:W-:Y:S05]  /*01c0*/  EXIT ;  /* 0x000000000000794d */ /* 0x000fea0003800000 */
.L_x_0:
[----:B------:R-:W-:-:S00]  /*01d0*/  BRA `(.L_x_0) ;  /* 0xfffffffc00fc7947 */ /* 0x000fc0000383ffff */
[----:B------:R-:W-:-:S00]  /*01e0*/  NOP ;  /* 0x0000000000007918 */ /* 0x000fc00000000000 */
        /* <DEDUP_REMOVED lines=9> */
.L_x_57:


//--------------------- .text._Z21find_first_collisionsidi --------------------------
	.section	.text._Z21find_first_collisionsidi,"ax",@progbits
	.align	128
        .global         _Z21find_first_collisionsidi
        .type           _Z21find_first_collisionsidi,@function
        .size           _Z21find_first_collisionsidi,(.L_x_56 - _Z21find_first_collisionsidi)
        .other          _Z21find_first_collisionsidi,@"STO_CUDA_ENTRY STV_DEFAULT"
_Z21find_first_collisionsidi:
.text._Z21find_first_collisionsidi:
[----:B------:R-:W-:Y:S01]  /*0000*/  LDC R1, c[0x0][0x37c] ;  /* 0x0000df00ff017b82 */ /* 0x000fe20000000800 */
[----:B------:R-:W0:Y:S07]  /*0010*/  S2R R25, SR_TID.X ;  /* 0x0000000000197919 */ /* 0x000e2e0000002100 */
[----:B------:R-:W1:Y:S01]  /*0020*/  LDC R6, c[0x3][0xc] ;  /* 0x00c00300ff067b82 */ /* 0x000e620000000800 */
[----:B------:R-:W1:Y:S01]  /*0030*/  LDCU UR6, c[0x0][0x380] ;  /* 0x00007000ff0677ac */ /* 0x000e620008000800 */
[----:B------:R-:W-:Y:S01]  /*0040*/  IMAD.MOV.U32 R3, RZ, RZ, 0x7fffffff ;  /* 0x7fffffffff037424 */ /* 0x000fe200078e00ff */
[----:B------:R-:W2:Y:S01]  /*0050*/  S2R R5, SR_CTAID.X ;  /* 0x0000000000057919 */ /* 0x000ea20000002500 */
[----:B------:R-:W-:Y:S01]  /*0060*/  BSSY.RECONVERGENT B0, `(.L_x_1) ;  /* 0x000024b000007945 */ /* 0x000fe20003800200 */
[----:B------:R-:W-:Y:S01]  /*0070*/  UMOV UR4, 0x400 ;  /* 0x0000040000047882 */ /* 0x000fe20000000000 */
[----:B------:R-:W3:Y:S01]  /*0080*/  LDCU.64 UR8, c[0x0][0x388] ;  /* 0x00007100ff0877ac */ /* 0x000ee20008000a00 */
[----:B------:R-:W-:Y:S01]  /*0090*/  IMAD.MOV.U32 R10, RZ, RZ, -0x400000 ;  /* 0xffc00000ff0a7424 */ /* 0x000fe200078e00ff */
[----:B------:R-:W4:Y:S01]  /*00a0*/  LDC R0, c[0x0][0x390] ;  /* 0x0000e400ff007b82 */ /* 0x000f220000000800 */
[----:B------:R-:W-:-:S07]  /*00b0*/  IMAD.MOV.U32 R11, RZ, RZ, 0x41dfffff ;  /* 0x41dfffffff0b7424 */ /* 0x000fce00078e00ff */
[----:B------:R-:W5:Y:S01]  /*00c0*/  S2UR UR5, SR_CgaCtaId ;  /* 0x00000000000579c3 */ /* 0x000f620000008800 */
[----:B-1----:R-:W-:Y:S01]  /*00d0*/  ISETP.GT.AND P0, PT, R6, UR6, PT ;  /* 0x0000000606007c0c */ /* 0x002fe2000bf04270 */
[----:B------:R-:W1:Y:S01]  /*00e0*/  LDCU.64 UR6, c[0x0][0x358] ;  /* 0x00006b00ff0677ac */ /* 0x000e620008000a00 */
[----:B0-----:R-:W-:Y:S02]  /*00f0*/  ISETP.NE.AND P1, PT, R25, RZ, PT ;  /* 0x000000ff1900720c */ /* 0x001fe40003f25270 */
[----:B----4-:R-:W-:-:S05]  /*0100*/  SEL R0, R0, RZ, P0 ;  /* 0x000000ff00007207 */ /* 0x010fca0000000000 */
[----:B------:R-:W-:Y:S01]  /*0110*/  IMAD.IADD R25, R0, 0x1, R25 ;  /* 0x0000000100197824 */ /* 0x000fe200078e0219 */
[----:B-----5:R-:W-:-:S04]  /*0120*/  ULEA UR4, UR5, UR4, 0x18 ;  /* 0x0000000405047291 */ /* 0x020fc8000f8ec0ff */
[----:B------:R-:W-:Y:S01]  /*0130*/  ISETP.GE.AND P0, PT, R25, R6, PT ;  /* 0x000000061900720c */ /* 0x000fe20003f06270 */
[----:B------:R-:W-:Y:S02]  /*0140*/  @!P1 IMAD.MOV.U32 R2, RZ, RZ, 0x4f000000 ;  /* 0x4f000000ff029424 */ /* 0x000fe400078e00ff */
[----:B------:R-:W-:-:S03]  /*0150*/  IMAD.U32 R4, RZ, RZ, UR4 ;  /* 0x00000004ff047e24 */ /* 0x000fc6000f8e00ff */
[----:B------:R0:W-:Y:S01]  /*0160*/  @!P1 STS [UR4+0x4], R2 ;  /* 0x00000402ff009988 */ /* 0x0001e20008000804 */
[----:B--2---:R-:W-:-:S03]  /*0170*/  ISETP.NE.OR P1, PT, R5, RZ, P0 ;  /* 0x000000ff0500720c */ /* 0x004fc60000725670 */
[----:B------:R0:W-:Y:S01]  /*0180*/  STS [R4], R3 ;  /* 0x0000000304007388 */ /* 0x0001e20000000800 */
[----:B------:R-:W-:Y:S09]  /*0190*/  BAR.SYNC.DEFER_BLOCKING 0x0 ;  /* 0x0000000000007b1d */ /* 0x000ff20000010000 */
[----:B01-3--:R-:W-:Y:S05]  /*01a0*/  @P1 BRA `(.L_x_2) ;  /* 0x0000000c00201947 */ /* 0x00bfea0003800000 */
[----:B------:R-:W0:Y:S02]  /*01b0*/  LDC.64 R6, c[0x4][RZ] ;  /* 0x01000000ff067b82 */ /* 0x000e240000000a00 */
[----:B0-----:R-:W2:Y:S02]  /*01c0*/  LDG.E.64 R6, desc[UR6][R6.64] ;  /* 0x0000000606067981 */ /* 0x001ea4000c1e1b00 */
[----:B--2---:R-:W-:-:S05]  /*01d0*/  IMAD.WIDE R22, R25, 0x38, R6 ;  /* 0x0000003819167825 */ /* 0x004fca00078e0206 */
[----:B------:R-:W2:Y:S01]  /*01e0*/  LD.E.U8 R0, desc[UR6][R22.64+0x31] ;  /* 0x0000310616007980 */ /* 0x000ea2000c101100 */
[----:B------:R-:W-:Y:S01]  /*01f0*/  MOV R3, 0x7fffffff ;  /* 0x7fffffff00037802 */ /* 0x000fe20000000f00 */
[----:B------:R-:W-:Y:S01]  /*0200*/  IMAD.MOV.U32 R2, RZ, RZ, 0x7fffffff ;  /* 0x7fffffffff027424 */ /* 0x000fe200078e00ff */
[----:B--2---:R-:W-:Y:S01]  /*0210*/  ISETP.NE.AND P0, PT, R0, RZ, PT ;  /* 0x000000ff0000720c */ /* 0x004fe20003f05270 */
[----:B------:R-:W-:-:S12]  /*0220*/  IMAD.MOV.U32 R0, RZ, RZ, RZ ;  /* 0x000000ffff007224 */ /* 0x000fd800078e00ff */
[----:B------:R-:W-:Y:S05]  /*0230*/  @P0 BRA `(.L_x_3) ;  /* 0x0000002000b40947 */ /* 0x000fea0003800000 */
[----:B------:R-:W2:Y:S01]  /*0240*/  LD.E.64 R28, desc[UR6][R22.64+0x18] ;  /* 0x00001806161c7980 */ /* 0x000ea2000c101b00 */
[----:B------:R-:W0:Y:S01]  /*0250*/  LDCU.64 UR4, c[0x3][URZ] ;  /* 0x00c00000ff0477ac */ /* 0x000e220008000a00 */
[----:B------:R-:W-:Y:S01]  /*0260*/  BSSY.RECONVERGENT B2, `(.L_x_4) ;  /* 0x000002b000027945 */ /* 0x000fe20003800200 */
[----:B------:R-:W-:Y:S02]  /*0270*/  IMAD.MOV.U32 R0, RZ, RZ, RZ ;  /* 0x000000ffff007224 */ /* 0x000fe400078e00ff */
[----:B------:R-:W-:Y:S02]  /*0280*/  IMAD.MOV.U32 R10, RZ, RZ, -0x400000 ;  /* 0xffc00000ff0a7424 */ /* 0x000fe400078e00ff */
[----:B------:R-:W-:Y:S02]  /*0290*/  IMAD.MOV.U32 R11, RZ, RZ, 0x41dfffff ;  /* 0x41dfffffff0b7424 */ /* 0x000fe400078e00ff */
[----:B------:R-:W-:Y:S01]  /*02a0*/  IMAD.MOV.U32 R2, RZ, RZ, 0x7fffffff ;  /* 0x7fffffffff027424 */ /* 0x000fe200078e00ff */
[----:B0-----:R-:W0:Y:S08]  /*02b0*/  I2F.F64 R24, UR4 ;  /* 0x0000000400187d12 */ /* 0x001e300008201c00 */
[----:B------:R-:W1:Y:S01]  /*02c0*/  I2F.F64 R26, UR5 ;  /* 0x00000005001a7d12 */ /* 0x000e620008201c00 */
[----:B--2---:R-:W-:-:S14]  /*02d0*/  DSETP.GEU.AND P0, PT, R28, RZ, PT ;  /* 0x000000ff1c00722a */ /* 0x004fdc0003f0e000 */
[----:B01----:R-:W-:Y:S05]  /*02e0*/  @P0 BRA `(.L_x_5) ;  /* 0x0000000000880947 */ /* 0x003fea0003800000 */
[----:B------:R-:W2:Y:S01]  /*02f0*/  LD.E.64 R8, desc[UR6][R22.64+0x8] ;  /* 0x0000080616087980 */ /* 0x000ea2000c101b00 */
[----:B------:R-:W-:Y:S01]  /*0300*/  DADD R6, -RZ, -R28 ;  /* 0x00000000ff067229 */ /* 0x000fe2000000091c */
[----:B------:R-:W-:Y:S01]  /*0310*/  IMAD.MOV.U32 R4, RZ, RZ, 0x1 ;  /* 0x00000001ff047424 */ /* 0x000fe200078e00ff */
[----:B------:R-:W-:Y:S04]  /*0320*/  BSSY.RECONVERGENT B3, `(.L_x_6) ;  /* 0x0000016000037945 */ /* 0x000fe80003800200 */
[----:B------:R-:W0:Y:S02]  /*0330*/  MUFU.RCP64H R5, R7 ;  /* 0x0000000700057308 */ /* 0x000e240000001800 */
[----:B0-----:R-:W-:-:S08]  /*0340*/  DFMA R12, R28, R4, 1 ;  /* 0x3ff000001c0c742b */ /* 0x001fd00000000004 */
[----:B------:R-:W-:-:S08]  /*0350*/  DFMA R12, R12, R12, R12 ;  /* 0x0000000c0c0c722b */ /* 0x000fd0000000000c */
[----:B------:R-:W-:Y:S02]  /*0360*/  DFMA R14, R4, R12, R4 ;  /* 0x0000000c040e722b */ /* 0x000fe40000000004 */
[----:B------:R-:W-:-:S06]  /*0370*/  DADD R4, R24, -R26 ;  /* 0x0000000018047229 */ /* 0x000fcc000000081a */
[----:B------:R-:W-:-:S08]  /*0380*/  DFMA R16, R28, R14, 1 ;  /* 0x3ff000001c10742b */ /* 0x000fd0000000000e */
[----:B------:R-:W-:Y:S02]  /*0390*/  DFMA R16, R14, R16, R14 ;  /* 0x000000100e10722b */ /* 0x000fe4000000000e */
[----:B--2---:R-:W-:-:S08]  /*03a0*/  DADD R8, -R24, R8 ;  /* 0x0000000018087229 */ /* 0x004fd00000000108 */
[----:B------:R-:W-:-:S08]  /*03b0*/  DADD R12, R4, R8 ;  /* 0x00000000040c7229 */ /* 0x000fd00000000008 */
[----:B------:R-:W-:Y:S02]  /*03c0*/  DMUL R4, R12, R16 ;  /* 0x000000100c047228 */ /* 0x000fe40000000000 */
[----:B------:R-:W-:-:S06]  /*03d0*/  FSETP.GEU.AND P1, PT, |R13|, 6.5827683646048100446e-37, PT ;  /* 0x036000000d00780b */ /* 0x000fcc0003f2e200 */
[----:B------:R-:W-:-:S08]  /*03e0*/  DFMA R8, R28, R4, R12 ;  /* 0x000000041c08722b */ /* 0x000fd0000000000c */
[----:B------:R-:W-:-:S10]  /*03f0*/  DFMA R4, R16, R8, R4 ;  /* 0x000000081004722b */ /* 0x000fd40000000004 */
[----:B------:R-:W-:-:S05]  /*0400*/  FFMA R3, RZ, R7, R5 ;  /* 0x00000007ff037223 */ /* 0x000fca0000000005 */
[----:B------:R-:W-:-:S13]  /*0410*/  FSETP.GT.AND P0, PT, |R3|, 1.469367938527859385e-39, PT ;  /* 0x001000000300780b */ /* 0x000fda0003f04200 */
[----:B------:R-:W-:Y:S05]  /*0420*/  @P0 BRA P1, `(.L_x_7) ;  /* 0x0000000000140947 */ /* 0x000fea0000800000 */
[----:B------:R-:W-:Y:S02]  /*0430*/  MOV R4, R6 ;  /* 0x0000000600047202 */ /* 0x000fe40000000f00 */
[----:B------:R-:W-:-:S07]  /*0440*/  MOV R5, 0x460 ;  /* 0x0000046000057802 */ /* 0x000fce0000000f00 */
[----:B------:R-:W-:Y:S05]  /*0450*/  CALL.REL.NOINC `($__internal_0_$__cuda_sm20_div_rn_f64_full) ;  /* 0x0000002000d07944 */ /* 0x000fea0003c00000 */
[----:B------:R-:W-:Y:S02]  /*0460*/  IMAD.MOV.U32 R4, RZ, RZ, R34 ;  /* 0x000000ffff047224 */ /* 0x000fe400078e0022 */
[----:B------:R-:W-:-:S07]  /*0470*/  IMAD.MOV.U32 R5, RZ, RZ, R35 ;  /* 0x000000ffff057224 */ /* 0x000fce00078e0023 */
.L_x_7:
[----:B------:R-:W-:Y:S05]  /*0480*/  BSYNC.RECONVERGENT B3 ;  /* 0x0000000000037941 */ /* 0x000fea0003800200 */
.L_x_6:
[----:B------:R-:W0:Y:S02]  /*0490*/  LDCU.64 UR4, c[0x0][0x388] ;  /* 0x00007100ff0477ac */ /* 0x000e240008000a00 */
[----:B0-----:R-:W-:-:S06]  /*04a0*/  DSETP.GEU.AND P0, PT, R4, UR4, PT ;  /* 0x0000000404007e2a */ /* 0x001fcc000bf0e000 */
[----:B------:R-:W-:-:S14]  /*04b0*/  DSETP.LTU.OR P0, PT, R4, RZ, P0 ;  /* 0x000000ff0400722a */ /* 0x000fdc0000709400 */
[----:B------:R-:W-:Y:S05]  /*04c0*/  @P0 BRA `(.L_x_5) ;  /* 0x0000000000100947 */ /* 0x000fea0003800000 */
[----:B------:R0:W5:Y:S01]  /*04d0*/  LD.E R2, desc[UR6][R22.64] ;  /* 0x0000000616027980 */ /* 0x000162000c101900 */
[----:B------:R-:W-:Y:S02]  /*04e0*/  IMAD.MOV.U32 R10, RZ, RZ, R4 ;  /* 0x000000ffff0a7224 */ /* 0x000fe400078e0004 */
[----:B------:R-:W-:Y:S02]  /*04f0*/  IMAD.MOV.U32 R11, RZ, RZ, R5 ;  /* 0x000000ffff0b7224 */ /* 0x000fe400078e0005 */
[----:B------:R-:W-:-:S07]  /*0500*/  IMAD.MOV.U32 R0, RZ, RZ, 0x1 ;  /* 0x00000001ff007424 */ /* 0x000fce00078e00ff */
.L_x_5:
[----:B------:R-:W-:Y:S05]  /*0510*/  BSYNC.RECONVERGENT B2 ;  /* 0x0000000000027941 */ /* 0x000fea0003800200 */
.L_x_4:
[----:B------:R-:W-:Y:S01]  /*0520*/  DSETP.GT.AND P0, PT, R28, RZ, PT ;  /* 0x000000ff1c00722a */ /* 0x000fe20003f04000 */
[----:B------:R-:W-:-:S13]  /*0530*/  BSSY.RECONVERGENT B2, `(.L_x_8) ;  /* 0x0000023000027945 */ /* 0x000fda0003800200 */
[----:B------:R-:W-:Y:S05]  /*0540*/  @!P0 BRA `(.L_x_9) ;  /* 0x0000000000848947 */ /* 0x000fea0003800000 */
[----:B------:R-:W2:Y:S01]  /*0550*/  LD.E.64 R4, desc[UR6][R22.64+0x8] ;  /* 0x0000080616047980 */ /* 0x000ea2000c101b00 */
[----:B------:R-:W1:Y:S01]  /*0560*/  MUFU.RCP64H R7, R29 ;  /* 0x0000001d00077308 */ /* 0x000e620000001800 */
[----:B------:R-:W-:Y:S01]  /*0570*/  IMAD.MOV.U32 R6, RZ, RZ, 0x1 ;  /* 0x00000001ff067424 */ /* 0x000fe200078e00ff */
[----:B------:R-:W-:Y:S01]  /*0580*/  DADD R12, R24, -R26 ;  /* 0x00000000180c7229 */ /* 0x000fe2000000081a */
[----:B------:R-:W-:Y:S04]  /*0590*/  BSSY.RECONVERGENT B3, `(.L_x_10) ;  /* 0x0000014000037945 */ /* 0x000fe80003800200 */
[----:B-1----:R-:W-:-:S08]  /*05a0*/  DFMA R8, -R28, R6, 1 ;  /* 0x3ff000001c08742b */ /* 0x002fd00000000106 */
[----:B------:R-:W-:-:S08]  /*05b0*/  DFMA R8, R8, R8, R8 ;  /* 0x000000080808722b */ /* 0x000fd00000000008 */
[----:B------:R-:W-:-:S08]  /*05c0*/  DFMA R8, R6, R8, R6 ;  /* 0x000000080608722b */ /* 0x000fd00000000006 */
[----:B------:R-:W-:-:S08]  /*05d0*/  DFMA R6, -R28, R8, 1 ;  /* 0x3ff000001c06742b */ /* 0x000fd00000000108 */
[----:B------:R-:W-:Y:S02]  /*05e0*/  DFMA R6, R8, R6, R8 ;  /* 0x000000060806722b */ /* 0x000fe40000000008 */
[----:B--2---:R-:W-:-:S08]  /*05f0*/  DADD R12, R12, -R4 ;  /* 0x000000000c0c7229 */ /* 0x004fd00000000804 */
[----:B------:R-:W-:Y:S02]  /*0600*/  DMUL R4, R12, R6 ;  /* 0x000000060c047228 */ /* 0x000fe40000000000 */
[----:B------:R-:W-:-:S06]  /*0610*/  FSETP.GEU.AND P1, PT, |R13|, 6.5827683646048100446e-37, PT ;  /* 0x036000000d00780b */ /* 0x000fcc0003f2e200 */
[----:B------:R-:W-:-:S08]  /*0620*/  DFMA R8, -R28, R4, R12 ;  /* 0x000000041c08722b */ /* 0x000fd0000000010c */
[----:B------:R-:W-:-:S10]  /*0630*/  DFMA R4, R6, R8, R4 ;  /* 0x000000080604722b */ /* 0x000fd40000000004 */
[----:B------:R-:W-:-:S05]  /*0640*/  FFMA R3, RZ, R29, R5 ;  /* 0x0000001dff037223 */ /* 0x000fca0000000005 */
[----:B------:R-:W-:-:S13]  /*0650*/  FSETP.GT.AND P0, PT, |R3|, 1.469367938527859385e-39, PT ;  /* 0x001000000300780b */ /* 0x000fda0003f04200 */
[----:B------:R-:W-:Y:S05]  /*0660*/  @P0 BRA P1, `(.L_x_11) ;  /* 0x0000000000180947 */ /* 0x000fea0000800000 */
[----:B------:R-:W-:Y:S01]  /*0670*/  MOV R4, R28 ;  /* 0x0000001c00047202 */ /* 0x000fe20000000f00 */
[----:B------:R-:W-:Y:S01]  /*0680*/  IMAD.MOV.U32 R7, RZ, RZ, R29 ;  /* 0x000000ffff077224 */ /* 0x000fe200078e001d */
[----:B------:R-:W-:-:S07]  /*0690*/  MOV R5, 0x6b0 ;  /* 0x000006b000057802 */ /* 0x000fce0000000f00 */
[----:B0----5:R-:W-:Y:S05]  /*06a0*/  CALL.REL.NOINC `($__internal_0_$__cuda_sm20_div_rn_f64_full) ;  /* 0x00000020003c7944 */ /* 0x021fea0003c00000 */
[----:B------:R-:W-:Y:S02]  /*06b0*/  IMAD.MOV.U32 R4, RZ, RZ, R34 ;  /* 0x000000ffff047224 */ /* 0x000fe400078e0022 */
[----:B------:R-:W-:-:S07]  /*06c0*/  IMAD.MOV.U32 R5, RZ, RZ, R35 ;  /* 0x000000ffff057224 */ /* 0x000fce00078e0023 */
.L_x_11:
[----:B------:R-:W-:Y:S05]  /*06d0*/  BSYNC.RECONVERGENT B3 ;  /* 0x0000000000037941 */ /* 0x000fea0003800200 */
.L_x_10:
[----:B------:R-:W1:Y:S02]  /*06e0*/  LDCU.64 UR4, c[0x0][0x388] ;  /* 0x00007100ff0477ac */ /* 0x000e640008000a00 */
[----:B-1----:R-:W-:-:S06]  /*06f0*/  DSETP.GEU.AND P0, PT, R4, UR4, PT ;  /* 0x0000000404007e2a */ /* 0x002fcc000bf0e000 */
[----:B------:R-:W-:-:S14]  /*0700*/  DSETP.LTU.OR P0, PT, R4, RZ, P0 ;  /* 0x000000ff0400722a */ /* 0x000fdc0000709400 */
[----:B------:R-:W-:Y:S05]  /*0710*/  @P0 BRA `(.L_x_9) ;  /* 0x0000000000100947 */ /* 0x000fea0003800000 */
[----:B-----5:R1:W5:Y:S01]  /*0720*/  LD.E R2, desc[UR6][R22.64] ;  /* 0x0000000616027980 */ /* 0x020362000c101900 */
[----:B------:R-:W-:Y:S02]  /*0730*/  IMAD.MOV.U32 R10, RZ, RZ, R4 ;  /* 0x000000ffff0a7224 */ /* 0x000fe400078e0004 */
[----:B------:R-:W-:Y:S02]  /*0740*/  IMAD.MOV.U32 R11, RZ, RZ, R5 ;  /* 0x000000ffff0b7224 */ /* 0x000fe400078e0005 */
[----:B------:R-:W-:-:S07]  /*0750*/  IMAD.MOV.U32 R0, RZ, RZ, 0x2 ;  /* 0x00000002ff007424 */ /* 0x000fce00078e00ff */
.L_x_9:
[----:B------:R-:W-:Y:S05]  /*0760*/  BSYNC.RECONVERGENT B2 ;  /* 0x0000000000027941 */ /* 0x000fea0003800200 */
.L_x_8:
[----:B------:R-:W2:Y:S01]  /*0770*/  LD.E.64 R28, desc[UR6][R22.64+0x20] ;  /* 0x00002006161c7980 */ /* 0x000ea2000c101b00 */
[----:B------:R-:W-:Y:S01]  /*0780*/  BSSY.RECONVERGENT B2, `(.L_x_12) ;  /* 0x0000026000027945 */ /* 0x000fe20003800200 */
[----:B--2---:R-:W-:-:S14]  /*0790*/  DSETP.GEU.AND P0, PT, R28, RZ, PT ;  /* 0x000000ff1c00722a */ /* 0x004fdc0003f0e000 */
[----:B------:R-:W-:Y:S05]  /*07a0*/  @P0 BRA `(.L_x_13) ;  /* 0x00000000008c0947 */ /* 0x000fea0003800000 */
[----:B------:R-:W2:Y:S01]  /*07b0*/  LD.E.64 R4, desc[UR6][R22.64+0x10] ;  /* 0x0000100616047980 */ /* 0x000ea2000c101b00 */
[----:B------:R-:W-:Y:S01]  /*07c0*/  DADD R6, -RZ, -R28 ;  /* 0x00000000ff067229 */ /* 0x000fe2000000091c */
[----:B------:R-:W-:Y:S01]  /*07d0*/  MOV R8, 0x1 ;  /* 0x0000000100087802 */ /* 0x000fe20000000f00 */
[----:B------:R-:W-:Y:S04]  /*07e0*/  BSSY.RECONVERGENT B3, `(.L_x_14) ;  /* 0x0000016000037945 */ /* 0x000fe80003800200 */
[----:B------:R-:W3:Y:S02]  /*07f0*/  MUFU.RCP64H R9, R7 ;  /* 0x0000000700097308 */ /* 0x000ee40000001800 */
[----:B---3--:R-:W-:-:S08]  /*0800*/  DFMA R12, R28, R8, 1 ;  /* 0x3ff000001c0c742b */ /* 0x008fd00000000008 */
        /* <DEDUP_REMOVED lines=14> */
[----:B------:R-:W-:Y:S01]  /*08f0*/  IMAD.MOV.U32 R4, RZ, RZ, R6 ;  /* 0x000000ffff047224 */ /* 0x000fe200078e0006 */
[----:B------:R-:W-:-:S07]  /*0900*/  MOV R5, 0x920 ;  /* 0x0000092000057802 */ /* 0x000fce0000000f00 */
[----:B01---5:R-:W-:Y:S05]  /*0910*/  CALL.REL.NOINC `($__internal_0_$__cuda_sm20_div_rn_f64_full) ;  /* 0x0000001c00a07944 */ /* 0x023fea0003c00000 */
[----:B------:R-:W-:Y:S02]  /*0920*/  IMAD.MOV.U32 R4, RZ, RZ, R34 ;  /* 0x000000ffff047224 */ /* 0x000fe400078e0022 */
[----:B------:R-:W-:-:S07]  /*0930*/  IMAD.MOV.U32 R5, RZ, RZ, R35 ;  /* 0x000000ffff057224 */ /* 0x000fce00078e0023 */
.L_x_15:
[----:B------:R-:W-:Y:S05]  /*0940*/  BSYNC.RECONVERGENT B3 ;  /* 0x0000000000037941 */ /* 0x000fea0003800200 */
.L_x_14:
[----:B------:R-:W2:Y:S01]  /*0950*/  LDCU.64 UR4, c[0x0][0x388] ;  /* 0x00007100ff0477ac */ /* 0x000ea20008000a00 */
[----:B------:R-:W-:-:S06]  /*0960*/  DSETP.GEU.AND P0, PT, R4, R10, PT ;  /* 0x0000000a0400722a */ /* 0x000fcc0003f0e000 */
[----:B--2---:R-:W-:-:S06]  /*0970*/  DSETP.GEU.OR P0, PT, R4, UR4, P0 ;  /* 0x0000000404007e2a */ /* 0x004fcc000870e400 */
[----:B------:R-:W-:-:S14]  /*0980*/  DSETP.LTU.OR P0, PT, R4, RZ, P0 ;  /* 0x000000ff0400722a */ /* 0x000fdc0000709400 */
[----:B------:R-:W-:Y:S05]  /*0990*/  @P0 BRA `(.L_x_13) ;  /* 0x0000000000100947 */ /* 0x000fea0003800000 */
[----:B-----5:R2:W5:Y:S01]  /*09a0*/  LD.E R2, desc[UR6][R22.64] ;  /* 0x0000000616027980 */ /* 0x020562000c101900 */
[----:B------:R-:W-:Y:S02]  /*09b0*/  IMAD.MOV.U32 R10, RZ, RZ, R4 ;  /* 0x000000ffff0a7224 */ /* 0x000fe400078e0004 */
[----:B------:R-:W-:Y:S02]  /*09c0*/  IMAD.MOV.U32 R11, RZ, RZ, R5 ;  /* 0x000000ffff0b7224 */ /* 0x000fe400078e0005 */
[----:B------:R-:W-:-:S07]  /*09d0*/  IMAD.MOV.U32 R0, RZ, RZ, 0x4 ;  /* 0x00000004ff007424 */ /* 0x000fce00078e00ff */
.L_x_13:
[----:B------:R-:W-:Y:S05]  /*09e0*/  BSYNC.RECONVERGENT B2 ;  /* 0x0000000000027941 */ /* 0x000fea0003800200 */
.L_x_12:
[----:B------:R-:W-:Y:S01]  /*09f0*/  DSETP.GT.AND P0, PT, R28, RZ, PT ;  /* 0x000000ff1c00722a */ /* 0x000fe20003f04000 */
[----:B------:R-:W-:-:S13]  /*0a00*/  BSSY.RECONVERGENT B2, `(.L_x_16) ;  /* 0x0000023000027945 */ /* 0x000fda0003800200 */
[----:B------:R-:W-:Y:S05]  /*0a10*/  @!P0 BRA `(.L_x_17) ;  /* 0x0000000000848947 */ /* 0x000fea0003800000 */
[----:B------:R-:W3:Y:S01]  /*0a20*/  LD.E.64 R6, desc[UR6][R22.64+0x10] ;  /* 0x0000100616067980 */ /* 0x000ee2000c101b00 */
[----:B------:R-:W-:Y:S01]  /*0a30*/  MOV R4, 0x1 ;  /* 0x0000000100047802 */ /* 0x000fe20000000f00 */
[----:B------:R-:W-:Y:S01]  /*0a40*/  DADD R12, R24, -R26 ;  /* 0x00000000180c7229 */ /* 0x000fe2000000081a */
[----:B------:R-:W-:Y:S01]  /*0a50*/  BSSY.RECONVERGENT B3, `(.L_x_18) ;  /* 0x0000014000037945 */ /* 0x000fe20003800200 */
[----:B---3--:R-:W3:Y:S06]  /*0a60*/  MUFU.RCP64H R5, R7 ;  /* 0x0000000700057308 */ /* 0x008eec0000001800 */
[----:B------:R-:W-:-:S10]  /*0a70*/  DADD R12, R12, -R6 ;  /* 0x000000000c0c7229 */ /* 0x000fd40000000806 */
[----:B------:R-:W-:Y:S01]  /*0a80*/  FSETP.GEU.AND P1, PT, |R13|, 6.5827683646048100446e-37, PT ;  /* 0x036000000d00780b */ /* 0x000fe20003f2e200 */
[----:B---3--:R-:W-:-:S08]  /*0a90*/  DFMA R8, -R6, R4, 1 ;  /* 0x3ff000000608742b */ /* 0x008fd00000000104 */
[----:B------:R-:W-:-:S08]  /*0aa0*/  DFMA R8, R8, R8, R8 ;  /* 0x000000080808722b */ /* 0x000fd00000000008 */
[----:B------:R-:W-:-:S08]  /*0ab0*/  DFMA R8, R4, R8, R4 ;  /* 0x000000080408722b */ /* 0x000fd00000000004 */
[----:B------:R-:W-:-:S08]  /*0ac0*/  DFMA R4, -R6, R8, 1 ;  /* 0x3ff000000604742b */ /* 0x000fd00000000108 */
[----:B------:R-:W-:-:S08]  /*0ad0*/  DFMA R4, R8, R4, R8 ;  /* 0x000000040804722b */ /* 0x000fd00000000008 */
[----:B------:R-:W-:-:S08]  /*0ae0*/  DMUL R8, R12, R4 ;  /* 0x000000040c087228 */ /* 0x000fd00000000000 */
[----:B------:R-:W-:-:S08]  /*0af0*/  DFMA R14, -R6, R8, R12 ;  /* 0x00000008060e722b */ /* 0x000fd0000000010c */
[----:B------:R-:W-:-:S10]  /*0b00*/  DFMA R4, R4, R14, R8 ;  /* 0x0000000e0404722b */ /* 0x000fd40000000008 */
[----:B------:R-:W-:-:S05]  /*0b10*/  FFMA R3, RZ, R7, R5 ;  /* 0x00000007ff037223 */ /* 0x000fca0000000005 */
[----:B------:R-:W-:-:S13]  /*0b20*/  FSETP.GT.AND P0, PT, |R3|, 1.469367938527859385e-39, PT ;  /* 0x001000000300780b */ /* 0x000fda0003f04200 */
[----:B------:R-:W-:Y:S05]  /*0b30*/  @P0 BRA P1, `(.L_x_19) ;  /* 0x0000000000140947 */ /* 0x000fea0000800000 */
[----:B------:R-:W-:Y:S01]  /*0b40*/  IMAD.MOV.U32 R4, RZ, RZ, R6 ;  /* 0x000000ffff047224 */ /* 0x000fe200078e0006 */
[----:B------:R-:W-:-:S07]  /*0b50*/  MOV R5, 0xb70 ;  /* 0x00000b7000057802 */ /* 0x000fce0000000f00 */
[----:B012--5:R-:W-:Y:S05]  /*0b60*/  CALL.REL.NOINC `($__internal_0_$__cuda_sm20_div_rn_f64_full) ;  /* 0x0000001c000c7944 */ /* 0x027fea0003c00000 */
[----:B------:R-:W-:Y:S02]  /*0b70*/  IMAD.MOV.U32 R4, RZ, RZ, R34 ;  /* 0x000000ffff047224 */ /* 0x000fe400078e0022 */
[----:B------:R-:W-:-:S07]  /*0b80*/  IMAD.MOV.U32 R5, RZ, RZ, R35 ;  /* 0x000000ffff057224 */ /* 0x000fce00078e0023 */
.L_x_19:
[----:B------:R-:W-:Y:S05]  /*0b90*/  BSYNC.RECONVERGENT B3 ;  /* 0x0000000000037941 */ /* 0x000fea0003800200 */
.L_x_18:
[----:B------:R-:W3:Y:S01]  /*0ba0*/  LDCU.64 UR4, c[0x0][0x388] ;  /* 0x00007100ff0477ac */ /* 0x000ee20008000a00 */
[----:B------:R-:W-:-:S06]  /*0bb0*/  DSETP.GEU.AND P0, PT, R4, R10, PT ;  /* 0x0000000a0400722a */ /* 0x000fcc0003f0e000 */
[----:B---3--:R-:W-:-:S06]  /*0bc0*/  DSETP.GEU.OR P0, PT, R4, UR4, P0 ;  /* 0x0000000404007e2a */ /* 0x008fcc000870e400 */
[----:B------:R-:W-:-:S14]  /*0bd0*/  DSETP.LTU.OR P0, PT, R4, RZ, P0 ;  /* 0x000000ff0400722a */ /* 0x000fdc0000709400 */
[----:B------:R-:W-:Y:S05]  /*0be0*/  @P0 BRA `(.L_x_17) ;  /* 0x0000000000100947 */ /* 0x000fea0003800000 */
[----:B-----5:R3:W5:Y:S01]  /*0bf0*/  LD.E R2, desc[UR6][R22.64] ;  /* 0x0000000616027980 */ /* 0x020762000c101900 */
[----:B------:R-:W-:Y:S02]  /*0c00*/  IMAD.MOV.U32 R10, RZ, RZ, R4 ;  /* 0x000000ffff0a7224 */ /* 0x000fe400078e0004 */
[----:B------:R-:W-:Y:S02]  /*0c10*/  IMAD.MOV.U32 R11, RZ, RZ, R5 ;  /* 0x000000ffff0b7224 */ /* 0x000fe400078e0005 */
[----:B------:R-:W-:-:S07]  /*0c20*/  IMAD.MOV.U32 R0, RZ, RZ, 0x3 ;  /* 0x00000003ff007424 */ /* 0x000fce00078e00ff */
.L_x_17:
[----:B------:R-:W-:Y:S05]  /*0c30*/  BSYNC.RECONVERGENT B2 ;  /* 0x0000000000027941 */ /* 0x000fea0003800200 */
.L_x_16:
[----:B------:R-:W4:Y:S01]  /*0c40*/  S2R R8, SR_CgaCtaId ;  /* 0x0000000000087919 */ /* 0x000f220000008800 */
[----:B------:R-:W-:Y:S01]  /*0c50*/  MOV R5, 0x400 ;  /* 0x0000040000057802 */ /* 0x000fe20000000f00 */
[----:B------:R-:W0:Y:S03]  /*0c60*/  F2F.F32.F64 R6, R10 ;  /* 0x0000000a00067310 */ /* 0x000e260000301000 */
[----:B----4-:R-:W-:-:S05]  /*0c70*/  LEA R4, R8, R5, 0x18 ;  /* 0x0000000508047211 */ /* 0x010fca00078ec0ff */
[----:B------:R-:W0:Y:S02]  /*0c80*/  LDS R3, [R4+0x4] ;  /* 0x0000040004037984 */ /* 0x000e240000000800 */
[----:B0-----:R-:W-:Y:S02]  /*0c90*/  FSETP.GT.AND P0, PT, R3, R6, PT ;  /* 0x000000060300720b */ /* 0x001fe40003f04000 */
[----:B------:R-:W-:Y:S02]  /*0ca0*/  MOV R3, 0x7fffffff ;  /* 0x7fffffff00037802 */ /* 0x000fe40000000f00 */
[----:B------:R-:W-:-:S13]  /*0cb0*/  ISETP.EQ.OR P0, PT, R0, RZ, !P0 ;  /* 0x000000ff0000720c */ /* 0x000fda0004702670 */
[----:B------:R-:W-:Y:S05]  /*0cc0*/  @P0 BRA `(.L_x_3) ;  /* 0x0000001800100947 */ /* 0x000fea0003800000 */
[----:B------:R-:W-:-:S13]  /*0cd0*/  FSETP.GE.AND P0, PT, R6, RZ, PT ;  /* 0x000000ff0600720b */ /* 0x000fda0003f06000 */
[----:B------:R-:W-:Y:S05]  /*0ce0*/  @!P0 BRA `(.L_x_20) ;  /* 0x0000000000288947 */ /* 0x000fea0003800000 */
[----:B------:R-:W0:Y:S01]  /*0cf0*/  S2R R7, SR_LANEID ;  /* 0x0000000000077919 */ /* 0x000e220000000000 */
[----:B------:R-:W-:Y:S01]  /*0d00*/  VOTEU.ANY UR4, UPT, PT ;  /* 0x0000000000047886 */ /* 0x000fe200038e0100 */
[----:B------:R-:W-:Y:S01]  /*0d10*/  CREDUX.MIN.S32 UR5, R6 ;  /* 0x00000000060572cc */ /* 0x000fe20000008200 */
[----:B------:R-:W-:Y:S01]  /*0d20*/  UFLO.U32 UR4, UR4 ;  /* 0x00000004000472bd */ /* 0x000fe200080e0000 */
[----:B------:R-:W-:-:S05]  /*0d30*/  VIADD R5, R5, 0x4 ;  /* 0x0000000405057836 */ /* 0x000fca0000000000 */
[----:B------:R-:W-:-:S06]  /*0d40*/  LEA R5, R8, R5, 0x18 ;  /* 0x0000000508057211 */ /* 0x000fcc00078ec0ff */
[----:B------:R-:W-:Y:S01]  /*0d50*/  IMAD.U32 R6, RZ, RZ, UR5 ;  /* 0x00000005ff067e24 */ /* 0x000fe2000f8e00ff */
[----:B0-----:R-:W-:-:S13]  /*0d60*/  ISETP.EQ.U32.AND P0, PT, R7, UR4, PT ;  /* 0x0000000407007c0c */ /* 0x001fda000bf02070 */
[----:B------:R4:W-:Y:S01]  /*0d70*/  @P0 ATOMS.MIN.S32 RZ, [R5], R6 ;  /* 0x0000000605ff038c */ /* 0x0009e20000800200 */
[----:B------:R-:W-:Y:S05]  /*0d80*/  BRA `(.L_x_3) ;  /* 0x0000001400e07947 */ /* 0x000fea0003800000 */
.L_x_20:
[----:B------:R-:W0:Y:S01]  /*0d90*/  S2R R7, SR_LANEID ;  /* 0x0000000000077919 */ /* 0x000e220000000000 */
[----:B------:R-:W-:Y:S01]  /*0da0*/  VOTEU.ANY UR4, UPT, PT ;  /* 0x0000000000047886 */ /* 0x000fe200038e0100 */
[----:B------:R-:W-:Y:S01]  /*0db0*/  CREDUX.MAX UR5, R6 ;  /* 0x00000000060572cc */ /* 0x000fe20000000000 */
[----:B------:R-:W-:Y:S01]  /*0dc0*/  UFLO.U32 UR4, UR4 ;  /* 0x00000004000472bd */ /* 0x000fe200080e0000 */
[----:B------:R-:W-:-:S05]  /*0dd0*/  VIADD R5, R5, 0x4 ;  /* 0x0000000405057836 */ /* 0x000fca0000000000 */
[----:B------:R-:W-:-:S06]  /*0de0*/  LEA R8, R8, R5, 0x18 ;  /* 0x0000000508087211 */ /* 0x000fcc00078ec0ff */
[----:B------:R-:W-:Y:S01]  /*0df0*/  IMAD.U32 R5, RZ, RZ, UR5 ;  /* 0x00000005ff057e24 */ /* 0x000fe2000f8e00ff */
[----:B0-----:R-:W-:-:S13]  /*0e00*/  ISETP.EQ.U32.AND P0, PT, R7, UR4, PT ;  /* 0x0000000407007c0c */ /* 0x001fda000bf02070 */
[----:B------:R0:W-:Y:S01]  /*0e10*/  @P0 ATOMS.MAX RZ, [R8], R5 ;  /* 0x0000000508ff038c */ /* 0x0001e20001000000 */
[----:B------:R-:W-:Y:S05]  /*0e20*/  BRA `(.L_x_3) ;  /* 0x0000001400b87947 */ /* 0x000fea0003800000 */
.L_x_2:
[----:B------:R-:W-:Y:S01]  /*0e30*/  ISETP.NE.OR P0, PT, R5, 0x1, P0 ;  /* 0x000000010500780c */ /* 0x000fe20000705670 */
[----:B------:R-:W-:Y:S01]  /*0e40*/  IMAD.MOV.U32 R0, RZ, RZ, RZ ;  /* 0x000000ffff007224 */ /* 0x000fe200078e00ff */
[----:B------:R-:W-:Y:S01]  /*0e50*/  MOV R2, 0x7fffffff ;  /* 0x7fffffff00027802 */ /* 0x000fe20000000f00 */
[----:B------:R-:W-:-:S10]  /*0e60*/  IMAD.MOV.U32 R3, RZ, RZ, 0x7fffffff ;  /* 0x7fffffffff037424 */ /* 0x000fd400078e00ff */
[----:B------:R-:W-:Y:S05]  /*0e70*/  @P0 BRA `(.L_x_3) ;  /* 0x0000001400a40947 */ /* 0x000fea0003800000 */
[----:B------:R-:W0:Y:S02]  /*0e80*/  LDC.64 R22, c[0x4][RZ] ;  /* 0x01000000ff167b82 */ /* 0x000e240000000a00 */
[----:B0-----:R-:W2:Y:S02]  /*0e90*/  LDG.E.64 R22, desc[UR6][R22.64] ;  /* 0x0000000616167981 */ /* 0x001ea4000c1e1b00 */
[----:B--2---:R-:W-:-:S05]  /*0ea0*/  IMAD.WIDE R24, R25, 0x38, R22 ;  /* 0x0000003819187825 */ /* 0x004fca00078e0216 */
[----:B------:R-:W2:Y:S01]  /*0eb0*/  LD.E.U8 R0, desc[UR6][R24.64+0x30] ;  /* 0x0000300618007980 */ /* 0x000ea2000c101100 */
[----:B------:R-:W-:Y:S01]  /*0ec0*/  ISETP.GE.AND P0, PT, R6, 0x1, PT ;  /* 0x000000010600780c */ /* 0x000fe20003f06270 */
[----:B------:R-:W-:Y:S01]  /*0ed0*/  BSSY.RECONVERGENT B2, `(.L_x_21) ;  /* 0x0000144000027945 */ /* 0x000fe20003800200 */
[----:B------:R-:W-:Y:S02]  /*0ee0*/  IMAD.MOV.U32 R10, RZ, RZ, -0x400000 ;  /* 0xffc00000ff0a7424 */ /* 0x000fe400078e00ff */
[----:B------:R-:W-:Y:S02]  /*0ef0*/  IMAD.MOV.U32 R11, RZ, RZ, 0x41dfffff ;  /* 0x41dfffffff0b7424 */ /* 0x000fe400078e00ff */
[----:B------:R-:W-:Y:S01]  /*0f00*/  IMAD.MOV.U32 R3, RZ, RZ, 0x7fffffff ;  /* 0x7fffffffff037424 */ /* 0x000fe200078e00ff */
[----:B--2---:R-:W-:Y:S01]  /*0f10*/  ISETP.NE.OR P0, PT, R0, RZ, !P0 ;  /* 0x000000ff0000720c */ /* 0x004fe20004705670 */
[----:B------:R-:W-:-:S12]  /*0f20*/  IMAD.MOV.U32 R0, RZ, RZ, RZ ;  /* 0x000000ffff007224 */ /* 0x000fd800078e00ff */
[----:B------:R-:W-:Y:S05]  /*0f30*/  @P0 BRA `(.L_x_22) ;  /* 0x0000001000f40947 */ /* 0x000fea0003800000 */
[----:B------:R0:W5:Y:S01]  /*0f40*/  LD.E R9, desc[UR6][R24.64] ;  /* 0x0000000618097980 */ /* 0x000162000c101900 */
[----:B------:R-:W1:Y:S01]  /*0f50*/  LDCU UR4, c[0x3][0x4] ;  /* 0x00c00080ff0477ac */ /* 0x000e620008000800 */
[----:B------:R-:W-:Y:S01]  /*0f60*/  ISETP.GE.U32.AND P0, PT, R6, 0x2, PT ;  /* 0x000000020600780c */ /* 0x000fe20003f06070 */
[----:B------:R-:W-:Y:S01]  /*0f70*/  IMAD.MOV.U32 R0, RZ, RZ, RZ ;  /* 0x000000ffff007224 */ /* 0x000fe200078e00ff */
[----:B------:R-:W-:Y:S01]  /*0f80*/  MOV R10, 0xffc00000 ;  /* 0xffc00000000a7802 */ /* 0x000fe20000000f00 */
[----:B------:R-:W-:Y:S01]  /*0f90*/  IMAD.MOV.U32 R3, RZ, RZ, 0x7fffffff ;  /* 0x7fffffffff037424 */ /* 0x000fe200078e00ff */
[----:B------:R-:W-:Y:S01]  /*0fa0*/  CS2R R4, SRZ ;  /* 0x0000000000047805 */ /* 0x000fe2000001ff00 */
[----:B------:R-:W-:Y:S02]  /*0fb0*/  IMAD.MOV.U32 R11, RZ, RZ, 0x41dfffff ;  /* 0x41dfffffff0b7424 */ /* 0x000fe400078e00ff */
[----:B------:R-:W-:Y:S01]  /*0fc0*/  IMAD.MOV.U32 R2, RZ, RZ, 0x7fffffff ;  /* 0x7fffffffff027424 */ /* 0x000fe200078e00ff */
[----:B-1----:R-:W-:-:S04]  /*0fd0*/  USHF.L.U32 UR4, UR4, 0x1, URZ ;  /* 0x0000000104047899 */ /* 0x002fc800080006ff */
[----:B------:R-:W-:-:S09]  /*0fe0*/  UIMAD UR4, UR4, UR4, URZ ;  /* 0x00000004040472a4 */ /* 0x000fd2000f8e02ff */
[----:B------:R-:W1:Y:S01]  /*0ff0*/  I2F.F64.U32 R26, UR4 ;  /* 0x00000004001a7d12 */ /* 0x000e620008201800 */
[----:B0-----:R-:W-:Y:S05]  /*1000*/  @!P0 BRA `(.L_x_23) ;  /* 0x0000000c001c8947 */ /* 0x001fea0003800000 */
[----:B------:R-:W-:Y:S01]  /*1010*/  LOP3.LUT R31, R6, 0x7ffffffe, RZ, 0xc0, !PT ;  /* 0x7ffffffe061f7812 */ /* 0x000fe200078ec0ff */
[----:B------:R-:W-:Y:S01]  /*1020*/  IMAD.MOV.U32 R0, RZ, RZ, RZ ;  /* 0x000000ffff007224 */ /* 0x000fe200078e00ff */
[----:B------:R-:W-:Y:S01]  /*1030*/  IADD3 R28, P0, PT, R22, 0x68, RZ ;  /* 0x00000068161c7810 */ /* 0x000fe20007f1e0ff */
[----:B------:R-:W-:Y:S02]  /*1040*/  IMAD.MOV.U32 R10, RZ, RZ, -0x400000 ;  /* 0xffc00000ff0a7424 */ /* 0x000fe400078e00ff */
[----:B------:R-:W-:Y:S01]  /*1050*/  IMAD.MOV.U32 R11, RZ, RZ, 0x41dfffff ;  /* 0x41dfffffff0b7424 */ /* 0x000fe200078e00ff */
[----:B------:R-:W-:Y:S01]  /*1060*/  IADD3.X R29, PT, PT, RZ, R23, RZ, P0, !PT ;  /* 0x00000017ff1d7210 */ /* 0x000fe200007fe4ff */
[----:B------:R-:W-:Y:S02]  /*1070*/  IMAD.MOV.U32 R2, RZ, RZ, 0x7fffffff ;  /* 0x7fffffffff027424 */ /* 0x000fe400078e00ff */
[----:B------:R-:W-:-:S07]  /*1080*/  IMAD.MOV R30, RZ, RZ, -R31 ;  /* 0x000000ffff1e7224 */ /* 0x000fce00078e0a1f */
.L_x_36:
[----:B------:R-:W2:Y:S01]  /*1090*/  LD.E R32, desc[UR6][R28.64+-0x68] ;  /* 0xffff98061c207980 */ /* 0x000ea2000c101900 */
[----:B------:R-:W-:Y:S01]  /*10a0*/  VIADD R30, R30, 0x2 ;  /* 0x000000021e1e7836 */ /* 0x000fe20000000000 */
[----:B------:R-:W-:Y:S04]  /*10b0*/  BSSY.RECONVERGENT B3, `(.L_x_24) ;  /* 0x000005b000037945 */ /* 0x000fe80003800200 */
[----:B------:R-:W-:Y:S02]  /*10c0*/  ISETP.NE.AND P1, PT, R30, RZ, PT ;  /* 0x000000ff1e00720c */ /* 0x000fe40003f25270 */
[----:B--2--5:R-:W-:-:S13]  /*10d0*/  ISETP.NE.AND P0, PT, R9, R32, PT ;  /* 0x000000200900720c */ /* 0x024fda0003f05270 */
[----:B------:R-:W-:Y:S05]  /*10e0*/  @!P0 BRA `(.L_x_25) ;  /* 0x00000004005c8947 */ /* 0x000fea0003800000 */
[----:B------:R-:W2:Y:S02]  /*10f0*/  LD.E.U8 R4, desc[UR6][R28.64+-0x38] ;  /* 0xffffc8061c047980 */ /* 0x000ea4000c101100 */
[----:B--2---:R-:W-:-:S13]  /*1100*/  ISETP.NE.AND P0, PT, R4, RZ, PT ;  /* 0x000000ff0400720c */ /* 0x004fda0003f05270 */
[----:B------:R-:W-:Y:S05]  /*1110*/  @P0 BRA `(.L_x_25) ;  /* 0x0000000400500947 */ /* 0x000fea0003800000 */
[----:B------:R-:W2:Y:S04]  /*1120*/  LD.E.64 R4, desc[UR6][R28.64+-0x50] ;  /* 0xffffb0061c047980 */ /* 0x000ea8000c101b00 */
[----:B------:R-:W2:Y:S04]  /*1130*/  LD.E.64 R2, desc[UR6][R24.64+0x18] ;  /* 0x0000180618027980 */ /* 0x000ea8000c101b00 */
[----:B------:R-:W3:Y:S04]  /*1140*/  LD.E.64 R6, desc[UR6][R24.64+0x20] ;  /* 0x0000200618067980 */ /* 0x000ee8000c101b00 */
[----:B------:R-:W4:Y:S04]  /*1150*/  LD.E.64 R10, desc[UR6][R28.64+-0x48] ;  /* 0xffffb8061c0a7980 */ /* 0x000f28000c101b00 */
[----:B------:R-:W5:Y:S04]  /*1160*/  LD.E.64 R12, desc[UR6][R24.64+0x8] ;  /* 0x00000806180c7980 */ /* 0x000f68000c101b00 */
[----:B------:R-:W5:Y:S04]  /*1170*/  LD.E.64 R14, desc[UR6][R28.64+-0x58] ;  /* 0xffffa8061c0e7980 */ /* 0x000f68000c101b00 */
[----:B------:R-:W5:Y:S01]  /*1180*/  LD.E.64 R16, desc[UR6][R24.64+0x10] ;  /* 0x0000100618107980 */ /* 0x000f62000c101b00 */
[----:B--2---:R-:W-:-:S02]  /*1190*/  DADD R2, R4, -R2 ;  /* 0x0000000004027229 */ /* 0x004fc40000000802 */
[----:B---3--:R-:W-:Y:S02]  /*11a0*/  DADD R4, R4, -R6 ;  /* 0x0000000004047229 */ /* 0x008fe40000000806 */
[----:B----4-:R-:W-:Y:S01]  /*11b0*/  DADD R6, -R6, R10 ;  /* 0x0000000006067229 */ /* 0x010fe2000000010a */
[----:B------:R-:W2:Y:S01]  /*11c0*/  LD.E.64 R10, desc[UR6][R28.64+-0x60] ;  /* 0xffffa0061c0a7980 */ /* 0x000ea2000c101b00 */
[----:B-----5:R-:W-:Y:S01]  /*11d0*/  DADD R14, R14, -R16 ;  /* 0x000000000e0e7229 */ /* 0x020fe20000000810 */
[----:B------:R-:W-:Y:S01]  /*11e0*/  IMAD.MOV.U32 R0, RZ, RZ, RZ ;  /* 0x000000ffff007224 */ /* 0x000fe200078e00ff */
[----:B--2---:R-:W-:-:S04]  /*11f0*/  DADD R10, R10, -R12 ;  /* 0x000000000a0a7229 */ /* 0x004fc8000000080c */
[----:B------:R-:W-:-:S08]  /*1200*/  DMUL R12, R6, R6 ;  /* 0x00000006060c7228 */ /* 0x000fd00000000000 */
[----:B------:R-:W-:-:S08]  /*1210*/  DFMA R4, R2, R4, R12 ;  /* 0x000000040204722b */ /* 0x000fd0000000000c */
[----:B------:R-:W-:Y:S02]  /*1220*/  DSETP.NEU.AND P0, PT, R4, RZ, PT ;  /* 0x000000ff0400722a */ /* 0x000fe40003f0d000 */
[-C--:B------:R-:W-:Y:S02]  /*1230*/  DMUL R6, R6, R14.reuse ;  /* 0x0000000e06067228 */ /* 0x080fe40000000000 */
[----:B------:R-:W-:-:S06]  /*1240*/  DMUL R12, R14, R14 ;  /* 0x0000000e0e0c7228 */ /* 0x000fcc0000000000 */
[-C--:B------:R-:W-:Y:S02]  /*1250*/  DFMA R14, R2, R10.reuse, R6 ;  /* 0x0000000a020e722b */ /* 0x080fe40000000006 */
[----:B------:R-:W-:Y:S01]  /*1260*/  DFMA R12, R10, R10, R12 ;  /* 0x0000000a0a0c722b */ /* 0x000fe2000000000c */
[----:B------:R-:W-:Y:S01]  /*1270*/  IMAD.MOV.U32 R3, RZ, RZ, 0x7fffffff ;  /* 0x7fffffffff037424 */ /* 0x000fe200078e00ff */
[----:B------:R-:W-:Y:S01]  /*1280*/  MOV R2, 0x7fffffff ;  /* 0x7fffffff00027802 */ /* 0x000fe20000000f00 */
[----:B------:R-:W-:Y:S02]  /*1290*/  IMAD.MOV.U32 R10, RZ, RZ, -0x400000 ;  /* 0xffc00000ff0a7424 */ /* 0x000fe400078e00ff */
[----:B------:R-:W-:Y:S01]  /*12a0*/  IMAD.MOV.U32 R11, RZ, RZ, 0x41dfffff ;  /* 0x41dfffffff0b7424 */ /* 0x000fe200078e00ff */
[----:B------:R-:W-:Y:S06]  /*12b0*/  @!P0 BRA `(.L_x_25) ;  /* 0x0000000000e88947 */ /* 0x000fec0003800000 */
[----:B-1----:R-:W-:Y:S01]  /*12c0*/  DADD R12, -R26, R12 ;  /* 0x000000001a0c7229 */ /* 0x002fe2000000010c */
[----:B------:R-:W-:Y:S01]  /*12d0*/  IMAD.MOV.U32 R10, RZ, RZ, 0x0 ;  /* 0x00000000ff0a7424 */ /* 0x000fe200078e00ff */
[----:B------:R-:W-:Y:S01]  /*12e0*/  DMUL R2, R4, -4 ;  /* 0xc010000004027828 */ /* 0x000fe20000000000 */
[----:B------:R-:W-:Y:S01]  /*12f0*/  IMAD.MOV.U32 R11, RZ, RZ, 0x3fd80000 ;  /* 0x3fd80000ff0b7424 */ /* 0x000fe200078e00ff */
[----:B------:R-:W-:Y:S01]  /*1300*/  DADD R14, R14, R14 ;  /* 0x000000000e0e7229 */ /* 0x000fe2000000000e */
[----:B------:R-:W-:Y:S05]  /*1310*/  BSSY.RECONVERGENT B1, `(.L_x_26) ;  /* 0x0000016000017945 */ /* 0x000fea0003800200 */
[----:B------:R-:W-:-:S08]  /*1320*/  DMUL R2, R12, R2 ;  /* 0x000000020c027228 */ /* 0x000fd00000000000 */
[----:B------:R-:W-:-:S06]  /*1330*/  DFMA R16, R14, R14, R2 ;  /* 0x0000000e0e10722b */ /* 0x000fcc0000000002 */
[----:B------:R-:W0:Y:S04]  /*1340*/  MUFU.RSQ64H R3, R17 ;  /* 0x0000001100037308 */ /* 0x000e280000001c00 */
[----:B------:R-:W-:-:S05]  /*1350*/  VIADD R2, R17, 0xfcb00000 ;  /* 0xfcb0000011027836 */ /* 0x000fca0000000000 */
[----:B------:R-:W-:Y:S01]  /*1360*/  ISETP.GE.U32.AND P0, PT, R2, 0x7ca00000, PT ;  /* 0x7ca000000200780c */ /* 0x000fe20003f06070 */
[----:B0-----:R-:W-:-:S08]  /*1370*/  DMUL R6, R2, R2 ;  /* 0x0000000202067228 */ /* 0x001fd00000000000 */
[----:B------:R-:W-:-:S08]  /*1380*/  DFMA R6, R16, -R6, 1 ;  /* 0x3ff000001006742b */ /* 0x000fd00000000806 */
[----:B------:R-:W-:Y:S02]  /*1390*/  DFMA R10, R6, R10, 0.5 ;  /* 0x3fe00000060a742b */ /* 0x000fe4000000000a */
[----:B------:R-:W-:-:S08]  /*13a0*/  DMUL R6, R2, R6 ;  /* 0x0000000602067228 */ /* 0x000fd00000000000 */
[----:B------:R-:W-:-:S08]  /*13b0*/  DFMA R20, R10, R6, R2 ;  /* 0x000000060a14722b */ /* 0x000fd00000000002 */
[----:B------:R-:W-:Y:S02]  /*13c0*/  DMUL R12, R16, R20 ;  /* 0x00000014100c7228 */ /* 0x000fe40000000000 */
[----:B------:R-:W-:Y:S02]  /*13d0*/  VIADD R11, R21, 0xfff00000 ;  /* 0xfff00000150b7836 */ /* 0x000fe40000000000 */
[----:B------:R-:W-:-:S04]  /*13e0*/  IMAD.MOV.U32 R10, RZ, RZ, R20 ;  /* 0x000000ffff0a7224 */ /* 0x000fc800078e0014 */
[----:B------:R-:W-:-:S08]  /*13f0*/  DFMA R6, R12, -R12, R16 ;  /* 0x8000000c0c06722b */ /* 0x000fd00000000010 */
[----:B------:R-:W-:Y:S01]  /*1400*/  DFMA R18, R6, R10, R12 ;  /* 0x0000000a0612722b */ /* 0x000fe2000000000c */
[----:B------:R-:W-:Y:S10]  /*1410*/  @!P0 BRA `(.L_x_27) ;  /* 0x0000000000148947 */ /* 0x000ff40003800000 */
[----:B------:R-:W-:Y:S01]  /*1420*/  IMAD.MOV.U32 R10, RZ, RZ, R20 ;  /* 0x000000ffff0a7224 */ /* 0x000fe200078e0014 */
[----:B------:R-:W-:Y:S01]  /*1430*/  MOV R8, R16 ;  /* 0x0000001000087202 */ /* 0x000fe20000000f00 */
[----:B------:R-:W-:Y:S01]  /*1440*/  IMAD.MOV.U32 R3, RZ, RZ, R17 ;  /* 0x000000ffff037224 */ /* 0x000fe200078e0011 */
[----:B------:R-:W-:-:S07]  /*1450*/  MOV R0, 0x1470 ;  /* 0x0000147000007802 */ /* 0x000fce0000000f00 */
[----:B------:R-:W-:Y:S05]  /*1460*/  CALL.REL.NOINC `($__internal_1_$__cuda_sm20_dsqrt_rn_f64_mediumpath_v1) ;  /* 0x0000001800407944 */ /* 0x000fea0003c00000 */
.L_x_27:
[----:B------:R-:W-:Y:S05]  /*1470*/  BSYNC.RECONVERGENT B1 ;  /* 0x0000000000017941 */ /* 0x000fea0003800200 */
.L_x_26:
[----:B------:R-:W-:Y:S01]  /*1480*/  DADD R4, R4, R4 ;  /* 0x0000000004047229 */ /* 0x000fe20000000004 */
[----:B------:R-:W-:Y:S01]  /*1490*/  IMAD.MOV.U32 R2, RZ, RZ, 0x1 ;  /* 0x00000001ff027424 */ /* 0x000fe200078e00ff */
[----:B------:R-:W-:Y:S01]  /*14a0*/  DADD R12, -R14, -R18 ;  /* 0x000000000e0c7229 */ /* 0x000fe20000000912 */
[----:B------:R-:W-:Y:S03]  /*14b0*/  BSSY.RECONVERGENT B4, `(.L_x_28) ;  /* 0x0000013000047945 */ /* 0x000fe60003800200 */
[----:B------:R-:W0:Y:S06]  /*14c0*/  MUFU.RCP64H R3, R5 ;  /* 0x0000000500037308 */ /* 0x000e2c0000001800 */
[----:B------:R-:W-:Y:S01]  /*14d0*/  FSETP.GEU.AND P2, PT, |R13|, 6.5827683646048100446e-37, PT ;  /* 0x036000000d00780b */ /* 0x000fe20003f4e200 */
[----:B0-----:R-:W-:-:S08]  /*14e0*/  DFMA R6, -R4, R2, 1 ;  /* 0x3ff000000406742b */ /* 0x001fd00000000102 */
        /* <DEDUP_REMOVED lines=12> */
[----:B------:R-:W-:Y:S05]  /*15b0*/  CALL.REL.NOINC `($__internal_0_$__cuda_sm20_div_rn_f64_full) ;  /* 0x0000001000787944 */ /* 0x000fea0003c00000 */
[----:B------:R-:W-:Y:S02]  /*15c0*/  IMAD.MOV.U32 R2, RZ, RZ, R34 ;  /* 0x000000ffff027224 */ /* 0x000fe400078e0022 */
[----:B------:R-:W-:-:S07]  /*15d0*/  IMAD.MOV.U32 R3, RZ, RZ, R35 ;  /* 0x000000ffff037224 */ /* 0x000fce00078e0023 */
.L_x_29:
[----:B------:R-:W-:Y:S05]  /*15e0*/  BSYNC.RECONVERGENT B4 ;  /* 0x0000000000047941 */ /* 0x000fea0003800200 */
.L_x_28:
[----:B------:R-:W-:-:S06]  /*15f0*/  DSETP.GEU.AND P0, PT, R2, UR8, PT ;  /* 0x0000000802007e2a */ /* 0x000fcc000bf0e000 */
[----:B------:R-:W-:-:S06]  /*1600*/  DSETP.GE.AND P0, PT, R2, RZ, !P0 ;  /* 0x000000ff0200722a */ /* 0x000fcc0004706000 */
[----:B------:R-:W-:Y:S02]  /*1610*/  FSEL R10, R2, -QNAN , P0 ;  /* 0xffc00000020a7808 */ /* 0x000fe40000000000 */
[----:B------:R-:W-:Y:S02]  /*1620*/  FSEL R11, R3, 27.999998092651367188, P0 ;  /* 0x41dfffff030b7808 */ /* 0x000fe40000000000 */
[----:B------:R-:W-:Y:S02]  /*1630*/  SEL R3, R32, 0x7fffffff, P0 ;  /* 0x7fffffff20037807 */ /* 0x000fe40000000000 */
[----:B------:R-:W-:Y:S02]  /*1640*/  SEL R0, RZ, 0x5, !P0 ;  /* 0x00000005ff007807 */ /* 0x000fe40004000000 */
[----:B------:R-:W-:-:S07]  /*1650*/  SEL R2, R9, 0x7fffffff, P0 ;  /* 0x7fffffff09027807 */ /* 0x000fce0000000000 */
.L_x_25:
[----:B------:R-:W-:Y:S05]  /*1660*/  BSYNC.RECONVERGENT B3 ;  /* 0x0000000000037941 */ /* 0x000fea0003800200 */
.L_x_24:
[----:B------:R-:W2:Y:S01]  /*1670*/  LD.E R32, desc[UR6][R28.64+-0x30] ;  /* 0xffffd0061c207980 */ /* 0x000ea2000c101900 */
[----:B------:R-:W-:Y:S01]  /*1680*/  BSSY.RECONVERGENT B3, `(.L_x_30) ;  /* 0x000005a000037945 */ /* 0x000fe20003800200 */
[----:B--2---:R-:W-:-:S13]  /*1690*/  ISETP.NE.AND P0, PT, R9, R32, PT ;  /* 0x000000200900720c */ /* 0x004fda0003f05270 */
        /* <DEDUP_REMOVED lines=16> */
[----:B------:R-:W-:Y:S01]  /*17a0*/  MOV R0, RZ ;  /* 0x000000ff00007202 */ /* 0x000fe20000000f00 */
        /* <DEDUP_REMOVED lines=8> */
[----:B------:R-:W-:Y:S02]  /*1830*/  IMAD.MOV.U32 R3, RZ, RZ, 0x7fffffff ;  /* 0x7fffffffff037424 */ /* 0x000fe400078e00ff */
[----:B------:R-:W-:Y:S02]  /*1840*/  IMAD.MOV.U32 R10, RZ, RZ, -0x400000 ;  /* 0xffc00000ff0a7424 */ /* 0x000fe400078e00ff */
[----:B------:R-:W-:Y:S02]  /*1850*/  IMAD.MOV.U32 R11, RZ, RZ, 0x41dfffff ;  /* 0x41dfffffff0b7424 */ /* 0x000fe400078e00ff */
        /* <DEDUP_REMOVED lines=19> */
[----:B------:R-:W-:Y:S01]  /*1990*/  IADD3 R11, PT, PT, R21, -0x100000, RZ ;  /* 0xfff00000150b7810 */ /* 0x000fe20007ffe0ff */
[----:B------:R-:W-:-:S05]  /*19a0*/  IMAD.MOV.U32 R10, RZ, RZ, R20 ;  /* 0x000000ffff0a7224 */ /* 0x000fca00078e0014 */
[----:B------:R-:W-:-:S08]  /*19b0*/  DFMA R6, R12, -R12, R16 ;  /* 0x8000000c0c06722b */ /* 0x000fd00000000010 */
[----:B------:R-:W-:Y:S01]  /*19c0*/  DFMA R18, R6, R10, R12 ;  /* 0x0000000a0612722b */ /* 0x000fe2000000000c */
[----:B------:R-:W-:Y:S10]  /*19d0*/  @!P0 BRA `(.L_x_33) ;  /* 0x0000000000148947 */ /* 0x000ff40003800000 */
[----:B------:R-:W-:Y:S01]  /*19e0*/  IMAD.MOV.U32 R10, RZ, RZ, R20 ;  /* 0x000000ffff0a7224 */ /* 0x000fe200078e0014 */
[----:B------:R-:W-:Y:S01]  /*19f0*/  MOV R0, 0x1a30 ;  /* 0x00001a3000007802 */ /* 0x000fe20000000f00 */
[----:B------:R-:W-:Y:S02]  /*1a00*/  IMAD.MOV.U32 R8, RZ, RZ, R16 ;  /* 0x000000ffff087224 */ /* 0x000fe400078e0010 */
[----:B------:R-:W-:-:S07]  /*1a10*/  IMAD.MOV.U32 R3, RZ, RZ, R17 ;  /* 0x000000ffff037224 */ /* 0x000fce00078e0011 */
[----:B------:R-:W-:Y:S05]  /*1a20*/  CALL.REL.NOINC `($__internal_1_$__cuda_sm20_dsqrt_rn_f64_mediumpath_v1) ;  /* 0x0000001000d07944 */ /* 0x000fea0003c00000 */
.L_x_33:
[----:B------:R-:W-:Y:S05]  /*1a30*/  BSYNC.RECONVERGENT B1 ;  /* 0x0000000000017941 */ /* 0x000fea0003800200 */
.L_x_32:
        /* <DEDUP_REMOVED lines=20> */
[----:B------:R-:W-:Y:S01]  /*1b80*/  MOV R2, R34 ;  /* 0x0000002200027202 */ /* 0x000fe20000000f00 */
[----:B------:R-:W-:-:S07]  /*1b90*/  IMAD.MOV.U32 R3, RZ, RZ, R35 ;  /* 0x000000ffff037224 */ /* 0x000fce00078e0023 */
.L_x_35:
[----:B------:R-:W-:Y:S05]  /*1ba0*/  BSYNC.RECONVERGENT B4 ;  /* 0x0000000000047941 */ /* 0x000fea0003800200 */
.L_x_34:
[----:B------:R-:W-:-:S06]  /*1bb0*/  DSETP.GEU.AND P0, PT, R2, UR8, PT ;  /* 0x0000000802007e2a */ /* 0x000fcc000bf0e000 */
[----:B------:R-:W-:-:S06]  /*1bc0*/  DSETP.GE.AND P0, PT, R2, RZ, !P0 ;  /* 0x000000ff0200722a */ /* 0x000fcc0004706000 */
[----:B------:R-:W-:Y:S02]  /*1bd0*/  FSEL R10, R2, -QNAN , P0 ;  /* 0xffc00000020a7808 */ /* 0x000fe40000000000 */
[----:B------:R-:W-:Y:S02]  /*1be0*/  FSEL R11, R3, 27.999998092651367188, P0 ;  /* 0x41dfffff030b7808 */ /* 0x000fe40000000000 */
[----:B------:R-:W-:Y:S02]  /*1bf0*/  SEL R3, R32, 0x7fffffff, P0 ;  /* 0x7fffffff20037807 */ /* 0x000fe40000000000 */
[----:B------:R-:W-:Y:S02]  /*1c00*/  SEL R0, RZ, 0x5, !P0 ;  /* 0x00000005ff007807 */ /* 0x000fe40004000000 */
[----:B------:R-:W-:-:S07]  /*1c10*/  SEL R2, R9, 0x7fffffff, P0 ;  /* 0x7fffffff09027807 */ /* 0x000fce0000000000 */
.L_x_31:
[----:B------:R-:W-:Y:S05]  /*1c20*/  BSYNC.RECONVERGENT B3 ;  /* 0x0000000000037941 */ /* 0x000fea0003800200 */
.L_x_30:
[----:B------:R-:W-:-:S05]  /*1c30*/  IADD3 R28, P0, PT, R28, 0x70, RZ ;  /* 0x000000701c1c7810 */ /* 0x000fca0007f1e0ff */
[----:B------:R-:W-:Y:S01]  /*1c40*/  IMAD.X R29, RZ, RZ, R29, P0 ;  /* 0x000000ffff1d7224 */ /* 0x000fe200000e061d */
[----:B------:R-:W-:Y:S07]  /*1c50*/  @P1 BRA `(.L_x_36) ;  /* 0xfffffff4000c1947 */ /* 0x000fee000383ffff */
[----:B------:R-:W-:Y:S02]  /*1c60*/  IMAD.MOV.U32 R4, RZ, RZ, R31 ;  /* 0x000000ffff047224 */ /* 0x000fe400078e001f */
[----:B------:R-:W-:-:S07]  /*1c70*/  IMAD.MOV.U32 R5, RZ, RZ, RZ ;  /* 0x000000ffff057224 */ /* 0x000fce00078e00ff */
.L_x_23:
[----:B------:R-:W0:Y:S02]  /*1c80*/  LDCU UR4, c[0x3][0xc] ;  /* 0x00c00180ff0477ac */ /* 0x000e240008000800 */
[----:B0-----:R-:W-:-:S04]  /*1c90*/  ULOP3.LUT UR4, UR4, 0x1, URZ, 0xc0, !UPT ;  /* 0x0000000104047892 */ /* 0x001fc8000f8ec0ff */
[----:B------:R-:W-:-:S09]  /*1ca0*/  UISETP.NE.U32.AND UP0, UPT, UR4, 0x1, UPT ;  /* 0x000000010400788c */ /* 0x000fd2000bf05070 */
[----:B------:R-:W-:Y:S05]  /*1cb0*/  BRA.U UP0, `(.L_x_22) ;  /* 0x0000000500947547 */ /* 0x000fea000b800000 */
[----:B------:R-:W-:-:S04]  /*1cc0*/  IMAD.WIDE.U32 R22, R4, 0x38, R22 ;  /* 0x0000003804167825 */ /* 0x000fc800078e0016 */
[----:B------:R-:W-:Y:S02]  /*1cd0*/  IMAD R5, R5, 0x38, RZ ;  /* 0x0000003805057824 */ /* 0x000fe400078e02ff */
[----:B------:R-:W-:Y:S02]  /*1ce0*/  IMAD.MOV.U32 R28, RZ, RZ, R22 ;  /* 0x000000ffff1c7224 */ /* 0x000fe400078e0016 */
[----:B------:R-:W-:-:S05]  /*1cf0*/  IMAD.IADD R29, R23, 0x1, R5 ;  /* 0x00000001171d7824 */ /* 0x000fca00078e0205 */
[----:B------:R-:W2:Y:S02]  /*1d00*/  LD.E R22, desc[UR6][R28.64] ;  /* 0x000000061c167980 */ /* 0x000ea4000c101900 */
        /* <DEDUP_REMOVED lines=8> */
[----:B------:R-:W3:Y:S04]  /*1d90*/  LD.E.64 R4, desc[UR6][R24.64+0x18] ;  /* 0x0000180618047980 */ /* 0x000ee8000c101b00 */
[----:B------:R-:W4:Y:S04]  /*1da0*/  LD.E.64 R18, desc[UR6][R28.64+0x10] ;  /* 0x000010061c127980 */ /* 0x000f28000c101b00 */
[----:B------:R-:W4:Y:S04]  /*1db0*/  LD.E.64 R20, desc[UR6][R24.64+0x10] ;  /* 0x0000100618147980 */ /* 0x000f28000c101b00 */
[----:B------:R-:W5:Y:S04]  /*1dc0*/  LD.E.64 R14, desc[UR6][R28.64+0x8] ;  /* 0x000008061c0e7980 */ /* 0x000f68000c101b00 */
[----:B------:R-:W5:Y:S01]  /*1dd0*/  LD.E.64 R16, desc[UR6][R24.64+0x8] ;  /* 0x0000080618107980 */ /* 0x000f62000c101b00 */
[----:B------:R-:W-:Y:S01]  /*1de0*/  MOV R0, RZ ;  /* 0x000000ff00007202 */ /* 0x000fe20000000f00 */
[----:B--2---:R-:W-:-:S02]  /*1df0*/  DADD R12, -R10, R6 ;  /* 0x000000000a0c7229 */ /* 0x004fc40000000106 */
[C---:B---3--:R-:W-:Y:S02]  /*1e00*/  DADD R6, R2.reuse, -R4 ;  /* 0x0000000002067229 */ /* 0x048fe40000000804 */
[----:B------:R-:W-:-:S04]  /*1e10*/  DADD R4, R2, -R10 ;  /* 0x0000000002047229 */ /* 0x000fc8000000080a */
[----:B------:R-:W-:Y:S02]  /*1e20*/  DMUL R2, R12, R12 ;  /* 0x0000000c0c027228 */ /* 0x000fe40000000000 */
[----:B----4-:R-:W-:-:S06]  /*1e30*/  DADD R18, R18, -R20 ;  /* 0x0000000012127229 */ /* 0x010fcc0000000814 */
[----:B------:R-:W-:Y:S02]  /*1e40*/  DFMA R4, R6, R4, R2 ;  /* 0x000000040604722b */ /* 0x000fe40000000002 */
[----:B-----5:R-:W-:Y:S02]  /*1e50*/  DADD R14, R14, -R16 ;  /* 0x000000000e0e7229 */ /* 0x020fe40000000810 */
[----:B------:R-:W-:-:S04]  /*1e60*/  DMUL R10, R18, R18 ;  /* 0x00000012120a7228 */ /* 0x000fc80000000000 */
[----:B------:R-:W-:Y:S02]  /*1e70*/  DSETP.NEU.AND P0, PT, R4, RZ, PT ;  /* 0x000000ff0400722a */ /* 0x000fe40003f0d000 */
[----:B------:R-:W-:Y:S02]  /*1e80*/  DMUL R12, R12, R18 ;  /* 0x000000120c0c7228 */ /* 0x000fe40000000000 */
[----:B------:R-:W-:Y:S01]  /*1e90*/  DFMA R10, R14, R14, R10 ;  /* 0x0000000e0e0a722b */ /* 0x000fe2000000000a */
[----:B------:R-:W-:-:S05]  /*1ea0*/  IMAD.MOV.U32 R3, RZ, RZ, 0x7fffffff ;  /* 0x7fffffffff037424 */ /* 0x000fca00078e00ff */
[----:B------:R-:W-:Y:S01]  /*1eb0*/  DFMA R12, R6, R14, R12 ;  /* 0x0000000e060c722b */ /* 0x000fe2000000000c */
[----:B------:R-:W-:Y:S01]  /*1ec0*/  IMAD.MOV.U32 R2, RZ, RZ, 0x7fffffff ;  /* 0x7fffffffff027424 */ /* 0x000fe200078e00ff */
[----:B-1----:R-:W-:Y:S01]  /*1ed0*/  DADD R26, -R26, R10 ;  /* 0x000000001a1a7229 */ /* 0x002fe2000000010a */
[----:B------:R-:W-:Y:S02]  /*1ee0*/  IMAD.MOV.U32 R10, RZ, RZ, -0x400000 ;  /* 0xffc00000ff0a7424 */ /* 0x000fe400078e00ff */
[----:B------:R-:W-:Y:S01]  /*1ef0*/  IMAD.MOV.U32 R11, RZ, RZ, 0x41dfffff ;  /* 0x41dfffffff0b7424 */ /* 0x000fe200078e00ff */
[----:B------:R-:W-:Y:S07]  /*1f00*/  @!P0 BRA `(.L_x_22) ;  /* 0x0000000400008947 */ /* 0x000fee0003800000 */
[----:B------:R-:W-:Y:S01]  /*1f10*/  DMUL R2, R4, -4 ;  /* 0xc010000004027828 */ /* 0x000fe20000000000 */
[----:B------:R-:W-:Y:S01]  /*1f20*/  IMAD.MOV.U32 R10, RZ, RZ, 0x0 ;  /* 0x00000000ff0a7424 */ /* 0x000fe200078e00ff */
[----:B------:R-:W-:Y:S01]  /*1f30*/  DADD R14, R12, R12 ;  /* 0x000000000c0e7229 */ /* 0x000fe2000000000c */
[----:B------:R-:W-:Y:S01]  /*1f40*/  MOV R11, 0x3fd80000 ;  /* 0x3fd80000000b7802 */ /* 0x000fe20000000f00 */
[----:B------:R-:W-:Y:S04]  /*1f50*/  BSSY.RECONVERGENT B1, `(.L_x_37) ;  /* 0x000001c000017945 */ /* 0x000fe80003800200 */
        /* <DEDUP_REMOVED lines=19> */
[----:B------:R-:W-:Y:S01]  /*2090*/  MOV R0, 0x20f0 ;  /* 0x000020f000007802 */ /* 0x000fe20000000f00 */
[----:B------:R-:W-:Y:S02]  /*20a0*/  IMAD.MOV.U32 R10, RZ, RZ, R16 ;  /* 0x000000ffff0a7224 */ /* 0x000fe400078e0010 */
[----:B------:R-:W-:Y:S02]  /*20b0*/  IMAD.MOV.U32 R6, RZ, RZ, R20 ;  /* 0x000000ffff067224 */ /* 0x000fe400078e0014 */
[----:B------:R-:W-:Y:S02]  /*20c0*/  IMAD.MOV.U32 R12, RZ, RZ, R18 ;  /* 0x000000ffff0c7224 */ /* 0x000fe400078e0012 */
[----:B------:R-:W-:-:S07]  /*20d0*/  IMAD.MOV.U32 R13, RZ, RZ, R19 ;  /* 0x000000ffff0d7224 */ /* 0x000fce00078e0013 */
[----:B------:R-:W-:Y:S05]  /*20e0*/  CALL.REL.NOINC `($__internal_1_$__cuda_sm20_dsqrt_rn_f64_mediumpath_v1) ;  /* 0x0000000c00207944 */ /* 0x000fea0003c00000 */
[----:B------:R-:W-:Y:S02]  /*20f0*/  IMAD.MOV.U32 R6, RZ, RZ, R18 ;  /* 0x000000ffff067224 */ /* 0x000fe400078e0012 */
[----:B------:R-:W-:-:S07]  /*2100*/  IMAD.MOV.U32 R7, RZ, RZ, R19 ;  /* 0x000000ffff077224 */ /* 0x000fce00078e0013 */
.L_x_38:
[----:B------:R-:W-:Y:S05]  /*2110*/  BSYNC.RECONVERGENT B1 ;  /* 0x0000000000017941 */ /* 0x000fea0003800200 */
.L_x_37:
        /* <DEDUP_REMOVED lines=22> */
.L_x_40:
[----:B------:R-:W-:Y:S05]  /*2280*/  BSYNC.RECONVERGENT B3 ;  /* 0x0000000000037941 */ /* 0x000fea0003800200 */
.L_x_39:
[----:B------:R-:W0:Y:S02]  /*2290*/  LDCU.64 UR4, c[0x0][0x388] ;  /* 0x00007100ff0477ac */ /* 0x000e240008000a00 */
[----:B0-----:R-:W-:-:S06]  /*22a0*/  DSETP.GEU.AND P0, PT, R2, UR4, PT ;  /* 0x0000000402007e2a */ /* 0x001fcc000bf0e000 */
[----:B------:R-:W-:-:S06]  /*22b0*/  DSETP.GE.AND P0, PT, R2, RZ, !P0 ;  /* 0x000000ff0200722a */ /* 0x000fcc0004706000 */
[----:B------:R-:W-:Y:S02]  /*22c0*/  FSEL R10, R2, -QNAN , P0 ;  /* 0xffc00000020a7808 */ /* 0x000fe40000000000 */
[----:B------:R-:W-:Y:S02]  /*22d0*/  FSEL R11, R3, 27.999998092651367188, P0 ;  /* 0x41dfffff030b7808 */ /* 0x000fe40000000000 */
[----:B------:R-:W-:Y:S02]  /*22e0*/  SEL R0, RZ, 0x5, !P0 ;  /* 0x00000005ff007807 */ /* 0x000fe40004000000 */
[----:B------:R-:W-:Y:S02]  /*22f0*/  SEL R3, R22, 0x7fffffff, P0 ;  /* 0x7fffffff16037807 */ /* 0x000fe40000000000 */
[----:B------:R-:W-:-:S07]  /*2300*/  SEL R2, R9, 0x7fffffff, P0 ;  /* 0x7fffffff09027807 */ /* 0x000fce0000000000 */
.L_x_22:
[----:B------:R-:W-:Y:S05]  /*2310*/  BSYNC.RECONVERGENT B2 ;  /* 0x0000000000027941 */ /* 0x000fea0003800200 */
.L_x_21:
[----:B------:R-:W0:Y:S01]  /*2320*/  S2R R8, SR_CgaCtaId ;  /* 0x0000000000087919 */ /* 0x000e220000008800 */
[----:B------:R-:W-:Y:S01]  /*2330*/  MOV R7, 0x400 ;  /* 0x0000040000077802 */ /* 0x000fe20000000f00 */
[----:B------:R-:W2:Y:S03]  /*2340*/  F2F.F32.F64 R6, R10 ;  /* 0x0000000a00067310 */ /* 0x000ea60000301000 */
[----:B0-----:R-:W-:-:S05]  /*2350*/  LEA R4, R8, R7, 0x18 ;  /* 0x0000000708047211 */ /* 0x001fca00078ec0ff */
[----:B------:R-:W2:Y:S02]  /*2360*/  LDS R5, [R4+0x4] ;  /* 0x0000040004057984 */ /* 0x000ea40000000800 */
[----:B--2---:R-:W-:-:S04]  /*2370*/  FSETP.GT.AND P0, PT, R5, R6, PT ;  /* 0x000000060500720b */ /* 0x004fc80003f04000 */
[----:B------:R-:W-:-:S13]  /*2380*/  ISETP.NE.OR P0, PT, R0, 0x5, !P0 ;  /* 0x000000050000780c */ /* 0x000fda0004705670 */
        /* <DEDUP_REMOVED lines=10> */
[----:B0-----:R-:W-:Y:S01]  /*2430*/  ISETP.EQ.U32.AND P0, PT, R0, UR4, PT ;  /* 0x0000000400007c0c */ /* 0x001fe2000bf02070 */
[----:B------:R-:W-:-:S12]  /*2440*/  IMAD.MOV.U32 R0, RZ, RZ, 0x5 ;  /* 0x00000005ff007424 */ /* 0x000fd800078e00ff */
[----:B------:R0:W-:Y:S01]  /*2450*/  @P0 ATOMS.MIN.S32 RZ, [R8], R5 ;  /* 0x0000000508ff038c */ /* 0x0001e20000800200 */
[----:B------:R-:W-:Y:S05]  /*2460*/  BRA `(.L_x_3) ;  /* 0x0000000000287947 */ /* 0x000fea0003800000 */
.L_x_41:
[----:B------:R-:W0:Y:S01]  /*2470*/  S2R R0, SR_LANEID ;  /* 0x0000000000007919 */ /* 0x000e220000000000 */
[----:B------:R-:W-:Y:S01]  /*2480*/  VOTEU.ANY UR4, UPT, PT ;  /* 0x0000000000047886 */ /* 0x000fe200038e0100 */
[----:B------:R-:W-:Y:S01]  /*2490*/  CREDUX.MAX UR5, R6 ;  /* 0x00000000060572cc */ /* 0x000fe20000000000 */
[----:B------:R-:W-:Y:S01]  /*24a0*/  UFLO.U32 UR4, UR4 ;  /* 0x00000004000472bd */ /* 0x000fe200080e0000 */
[----:B------:R-:W-:-:S05]  /*24b0*/  VIADD R7, R7, 0x4 ;  /* 0x0000000407077836 */ /* 0x000fca0000000000 */
[----:B------:R-:W-:-:S06]  /*24c0*/  LEA R8, R8, R7, 0x18 ;  /* 0x0000000708087211 */ /* 0x000fcc00078ec0ff */
[----:B------:R-:W-:Y:S01]  /*24d0*/  IMAD.U32 R5, RZ, RZ, UR5 ;  /* 0x00000005ff057e24 */ /* 0x000fe2000f8e00ff */
[----:B0-----:R-:W-:Y:S02]  /*24e0*/  ISETP.EQ.U32.AND P0, PT, R0, UR4, PT ;  /* 0x0000000400007c0c */ /* 0x001fe4000bf02070 */
[----:B------:R-:W-:-:S11]  /*24f0*/  MOV R0, 0x5 ;  /* 0x0000000500007802 */ /* 0x000fd60000000f00 */
[----:B------:R2:W-:Y:S02]  /*2500*/  @P0 ATOMS.MAX RZ, [R8], R5 ;  /* 0x0000000508ff038c */ /* 0x0005e40001000000 */
.L_x_3:
[----:B------:R-:W-:Y:S05]  /*2510*/  BSYNC.RECONVERGENT B0 ;  /* 0x0000000000007941 */ /* 0x000fea0003800200 */
.L_x_1:
[----:B------:R-:W-:Y:S06]  /*2520*/  BAR.SYNC.DEFER_BLOCKING 0x0 ;  /* 0x0000000000007b1d */ /* 0x000fec0000010000 */
[----:B----4-:R-:W4:Y:S01]  /*2530*/  F2F.F32.F64 R6, R10 ;  /* 0x0000000a00067310 */ /* 0x010f220000301000 */
[----:B------:R-:W-:Y:S01]  /*2540*/  BSSY.RECONVERGENT B0, `(.L_x_42) ;  /* 0x0000015000007945 */ /* 0x000fe20003800200 */
[----:B0-2---:R-:W4:Y:S02]  /*2550*/  LDS R5, [R4+0x4] ;  /* 0x0000040004057984 */ /* 0x005f240000000800 */
[----:B----4-:R-:W-:-:S04]  /*2560*/  FSETP.NEU.AND P0, PT, R5, R6, PT ;  /* 0x000000060500720b */ /* 0x010fc80003f0d000 */
[----:B------:R-:W-:-:S13]  /*2570*/  ISETP.NE.OR P1, PT, R0, 0x5, P0 ;  /* 0x000000050000780c */ /* 0x000fda0000725670 */
[----:B------:R-:W-:Y:S05]  /*2580*/  @P1 BRA `(.L_x_43) ;  /* 0x0000000000141947 */ /* 0x000fea0003800000 */
[----:B-----5:R-:W-:-:S05]  /*2590*/  IMAD.IADD R5, R2, 0x1, R3 ;  /* 0x0000000102057824 */ /* 0x020fca00078e0203 */
[----:B------:R-:W0:Y:S02]  /*25a0*/  ATOMS.MIN.S32 R0, [R4], R5 ;  /* 0x000000050400738c */ /* 0x000e240000800200 */
[----:B0-----:R-:W-:-:S04]  /*25b0*/  ISETP.NE.AND P0, PT, R0, R5, PT ;  /* 0x000000050000720c */ /* 0x001fc80003f05270 */
[----:B------:R-:W-:Y:S01]  /*25c0*/  SEL R12, R5, 0x7fffffff, P0 ;  /* 0x7fffffff050c7807 */ /* 0x000fe20000000000 */
[----:B------:R-:W-:Y:S08]  /*25d0*/  BRA `(.L_x_44) ;  /* 0x00000000002c7947 */ /* 0x000ff00003800000 */
.L_x_43:
[----:B------:R-:W-:Y:S01]  /*25e0*/  ISETP.EQ.OR P0, PT, R0, RZ, P0 ;  /* 0x000000ff0000720c */ /* 0x000fe20000702670 */
[----:B------:R-:W-:-:S12]  /*25f0*/  IMAD.MOV.U32 R12, RZ, RZ, 0x7fffffff ;  /* 0x7fffffffff0c7424 */ /* 0x000fd800078e00ff */
[----:B------:R-:W-:Y:S05]  /*2600*/  @P0 BRA `(.L_x_44) ;  /* 0x0000000000200947 */ /* 0x000fea0003800000 */
[----:B-----5:R-:W0:Y:S01]  /*2610*/  LDC.64 R8, c[0x4][0x8] ;  /* 0x01000200ff087b82 */ /* 0x020e220000000a00 */
[----:B------:R-:W2:Y:S01]  /*2620*/  LDCU UR4, c[0x0][0x390] ;  /* 0x00007200ff0477ac */ /* 0x000ea20008000800 */
[----:B0-----:R-:W4:Y:S02]  /*2630*/  LDG.E.64 R6, desc[UR6][R8.64+0x10] ;  /* 0x0000100608067981 */ /* 0x001f24000c1e1b00 */
[----:B----4-:R-:W-:-:S06]  /*2640*/  DSETP.GT.AND P0, PT, R6, R10, PT ;  /* 0x0000000a0600722a */ /* 0x010fcc0003f04000 */
[----:B--2---:R-:W-:-:S13]  /*2650*/  ISETP.NE.AND P0, PT, RZ, UR4, !P0 ;  /* 0x00000004ff007c0c */ /* 0x004fda000c705270 */
[----:B------:R0:W-:Y:S04]  /*2660*/  @!P0 STG.E desc[UR6][R8.64+0x8], R0 ;  /* 0x0000080008008986 */ /* 0x0001e8000c101906 */
[----:B------:R0:W-:Y:S04]  /*2670*/  @!P0 STG.E.64 desc[UR6][R8.64+0x10], R10 ;  /* 0x0000100a08008986 */ /* 0x0001e8000c101b06 */
[----:B------:R0:W-:Y:S02]  /*2680*/  @!P0 STG.E desc[UR6][R8.64], R2 ;  /* 0x0000000208008986 */ /* 0x0001e4000c101906 */
.L_x_44:
[----:B------:R-:W-:Y:S05]  /*2690*/  BSYNC.RECONVERGENT B0 ;  /* 0x0000000000007941 */ /* 0x000fea0003800200 */
.L_x_42:
[----:B------:R-:W-:Y:S06]  /*26a0*/  BAR.SYNC.DEFER_BLOCKING 0x0 ;  /* 0x0000000000007b1d */ /* 0x000fec0000010000 */
[----:B------:R-:W2:Y:S02]  /*26b0*/  LDS R5, [R4] ;  /* 0x0000000004057984 */ /* 0x000ea40000000800 */
[----:B--2---:R-:W-:-:S04]  /*26c0*/  ISETP.NE.AND P0, PT, R12, R5, PT ;  /* 0x000000050c00720c */ /* 0x004fc80003f05270 */
[----:B------:R-:W-:-:S13]  /*26d0*/  ISETP.EQ.OR P0, PT, R12, 0x7fffffff, P0 ;  /* 0x7fffffff0c00780c */ /* 0x000fda0000702670 */
[----:B------:R-:W-:Y:S05]  /*26e0*/  @P0 EXIT ;  /* 0x000000000000094d */ /* 0x000fea0003800000 */
[----:B------:R-:W2:Y:S01]  /*26f0*/  LDC.64 R6, c[0x4][0x10] ;  /* 0x01000400ff067b82 */ /* 0x000ea20000000a00 */
[----:B------:R-:W4:Y:S01]  /*2700*/  LDCU UR4, c[0x0][0x390] ;  /* 0x00007200ff0477ac */ /* 0x000f220008000800 */
[----:B--2---:R-:W2:Y:S01]  /*2710*/  LDG.E.64 R4, desc[UR6][R6.64+0x10] ;  /* 0x0000100606047981 */ /* 0x004ea2000c1e1b00 */
[----:B----4-:R-:W-:Y:S01]  /*2720*/  ISETP.NE.AND P1, PT, RZ, UR4, PT ;  /* 0x00000004ff007c0c */ /* 0x010fe2000bf25270 */
[----:B--2---:R-:W-:-:S14]  /*2730*/  DSETP.GT.AND P0, PT, R4, R10, PT ;  /* 0x0000000a0400722a */ /* 0x004fdc0003f04000 */
[----:B------:R-:W-:Y:S05]  /*2740*/  @!P0 EXIT P1 ;  /* 0x000000000000894d */ /* 0x000fea0000800000 */
[----:B------:R-:W-:Y:S01]  /*2750*/  IMAD.MOV.U32 R5, RZ, RZ, 0x5 ;  /* 0x00000005ff057424 */ /* 0x000fe200078e00ff */
[----:B------:R-:W-:Y:S04]  /*2760*/  STG.E.64 desc[UR6][R6.64+0x10], R10 ;  /* 0x0000100a06007986 */ /* 0x000fe8000c101b06 */
[----:B-----5:R-:W-:Y:S04]  /*2770*/  STG.E.64 desc[UR6][R6.64], R2 ;  /* 0x0000000206007986 */ /* 0x020fe8000c101b06 */
[----:B------:R-:W-:Y:S01]  /*2780*/  STG.E desc[UR6][R6.64+0x8], R5 ;  /* 0x0000080506007986 */ /* 0x000fe2000c101906 */
[----:B------:R-:W-:Y:S05]  /*2790*/  EXIT ;  /* 0x000000000000794d */ /* 0x000fea0003800000 */
        .weak           $__internal_0_$__cuda_sm20_div_rn_f64_full
        .type           $__internal_0_$__cuda_sm20_div_rn_f64_full,@function
        .size           $__internal_0_$__cuda_sm20_div_rn_f64_full,($__internal_1_$__cuda_sm20_dsqrt_rn_f64_mediumpath_v1 - $__internal_0_$__cuda_sm20_div_rn_f64_full)
$__internal_0_$__cuda_sm20_div_rn_f64_full:
[----:B------:R-:W-:Y:S01]  /*27a0*/  FSETP.GEU.AND P3, PT, |R13|, 1.469367938527859385e-39, PT ;  /* 0x001000000d00780b */ /* 0x000fe20003f6e200 */
[--C-:B------:R-:W-:Y:S01]  /*27b0*/  IMAD.MOV.U32 R16, RZ, RZ, R4.reuse ;  /* 0x000000ffff107224 */ /* 0x100fe200078e0004 */
[C---:B------:R-:W-:Y:S01]  /*27c0*/  FSETP.GEU.AND P0, PT, |R7|.reuse, 1.469367938527859385e-39, PT ;  /* 0x001000000700780b */ /* 0x040fe20003f0e200 */
[----:B------:R-:W-:Y:S01]  /*27d0*/  IMAD.MOV.U32 R17, RZ, RZ, R7 ;  /* 0x000000ffff117224 */ /* 0x000fe200078e0007 */
[----:B------:R-:W-:Y:S01]  /*27e0*/  LOP3.LUT R14, R7, 0x800fffff, RZ, 0xc0, !PT ;  /* 0x800fffff070e7812 */ /* 0x000fe200078ec0ff */
[----:B------:R-:W-:Y:S01]  /*27f0*/  IMAD.MOV.U32 R20, RZ, RZ, 0x1 ;  /* 0x00000001ff147424 */ /* 0x000fe200078e00ff */
[----:B------:R-:W-:Y:S01]  /*2800*/  LOP3.LUT R6, R13, 0x7ff00000, RZ, 0xc0, !PT ;  /* 0x7ff000000d067812 */ /* 0x000fe200078ec0ff */
[----:B------:R-:W-:Y:S01]  /*2810*/  BSSY.RECONVERGENT B1, `(.L_x_45) ;  /* 0x0000052000017945 */ /* 0x000fe20003800200 */
[----:B------:R-:W-:Y:S01]  /*2820*/  LOP3.LUT R15, R14, 0x3ff00000, RZ, 0xfc, !PT ;  /* 0x3ff000000e0f7812 */ /* 0x000fe200078efcff */
[----:B------:R-:W-:Y:S01]  /*2830*/  IMAD.MOV.U32 R14, RZ, RZ, R4 ;  /* 0x000000ffff0e7224 */ /* 0x000fe200078e0004 */
[----:B------:R-:W-:-:S02]  /*2840*/  LOP3.LUT R7, R7, 0x7ff00000, RZ, 0xc0, !PT ;  /* 0x7ff0000007077812 */ /* 0x000fc400078ec0ff */
[----:B------:R-:W-:Y:S01]  /*2850*/  MOV R4, 0x1ca00000 ;  /* 0x1ca0000000047802 */ /* 0x000fe20000000f00 */
[----:B------:R-:W-:Y:S01]  /*2860*/  @!P3 IMAD.MOV.U32 R34, RZ, RZ, RZ ;  /* 0x000000ffff22b224 */ /* 0x000fe200078e00ff */
[----:B------:R-:W-:Y:S01]  /*2870*/  @!P3 LOP3.LUT R3, R17, 0x7ff00000, RZ, 0xc0, !PT ;  /* 0x7ff000001103b812 */ /* 0x000fe200078ec0ff */
[----:B------:R-:W-:Y:S01]  /*2880*/  @!P0 DMUL R14, R16, 8.98846567431157953865e+307 ;  /* 0x7fe00000100e8828 */ /* 0x000fe20000000000 */
[C---:B------:R-:W-:Y:S02]  /*2890*/  ISETP.GE.U32.AND P2, PT, R6.reuse, R7, PT ;  /* 0x000000070600720c */ /* 0x040fe40003f46070 */
[----:B------:R-:W-:Y:S02]  /*28a0*/  @!P3 ISETP.GE.U32.AND P4, PT, R6, R3, PT ;  /* 0x000000030600b20c */ /* 0x000fe40003f86070 */
[C---:B------:R-:W-:Y:S01]  /*28b0*/  SEL R18, R4.reuse, 0x63400000, !P2 ;  /* 0x6340000004127807 */ /* 0x040fe20005000000 */
[----:B------:R-:W0:Y:S01]  /*28c0*/  MUFU.RCP64H R21, R15 ;  /* 0x0000000f00157308 */ /* 0x000e220000001800 */
[----:B------:R-:W-:-:S02]  /*28d0*/  @!P3 SEL R3, R4, 0x63400000, !P4 ;  /* 0x634000000403b807 */ /* 0x000fc40006000000 */
[--C-:B------:R-:W-:Y:S01]  /*28e0*/  LOP3.LUT R19, R18, 0x800fffff, R13.reuse, 0xf8, !PT ;  /* 0x800fffff12137812 */ /* 0x100fe200078ef80d */
[----:B------:R-:W-:Y:S01]  /*28f0*/  IMAD.MOV.U32 R18, RZ, RZ, R12 ;  /* 0x000000ffff127224 */ /* 0x000fe200078e000c */
[----:B------:R-:W-:Y:S02]  /*2900*/  @!P3 LOP3.LUT R3, R3, 0x80000000, R13, 0xf8, !PT ;  /* 0x800000000303b812 */ /* 0x000fe400078ef80d */
[----:B------:R-:W-:Y:S02]  /*2910*/  @!P0 LOP3.LUT R7, R15, 0x7ff00000, RZ, 0xc0, !PT ;  /* 0x7ff000000f078812 */ /* 0x000fe400078ec0ff */
[----:B------:R-:W-:Y:S01]  /*2920*/  @!P3 LOP3.LUT R35, R3, 0x100000, RZ, 0xfc, !PT ;  /* 0x001000000323b812 */ /* 0x000fe200078efcff */
[----:B------:R-:W-:-:S05]  /*2930*/  IMAD.MOV.U32 R3, RZ, RZ, R6 ;  /* 0x000000ffff037224 */ /* 0x000fca00078e0006 */
[----:B------:R-:W-:Y:S02]  /*2940*/  @!P3 DFMA R18, R18, 2, -R34 ;  /* 0x400000001212b82b */ /* 0x000fe40000000822 */
[----:B0-----:R-:W-:-:S08]  /*2950*/  DFMA R34, R20, -R14, 1 ;  /* 0x3ff000001422742b */ /* 0x001fd0000000080e */
[----:B------:R-:W-:Y:S01]  /*2960*/  DFMA R34, R34, R34, R34 ;  /* 0x000000222222722b */ /* 0x000fe20000000022 */
[----:B------:R-:W-:-:S05]  /*2970*/  @!P3 LOP3.LUT R3, R19, 0x7ff00000, RZ, 0xc0, !PT ;  /* 0x7ff000001303b812 */ /* 0x000fca00078ec0ff */
[----:B------:R-:W-:Y:S02]  /*2980*/  VIADD R8, R3, 0xffffffff ;  /* 0xffffffff03087836 */ /* 0x000fe40000000000 */
[----:B------:R-:W-:-:S03]  /*2990*/  DFMA R20, R20, R34, R20 ;  /* 0x000000221414722b */ /* 0x000fc60000000014 */
[----:B------:R-:W-:Y:S02]  /*29a0*/  ISETP.GT.U32.AND P0, PT, R8, 0x7feffffe, PT ;  /* 0x7feffffe0800780c */ /* 0x000fe40003f04070 */
[----:B------:R-:W-:-:S03]  /*29b0*/  IADD3 R8, PT, PT, R7, -0x1, RZ ;  /* 0xffffffff07087810 */ /* 0x000fc60007ffe0ff */
[----:B------:R-:W-:Y:S01]  /*29c0*/  DFMA R36, R20, -R14, 1 ;  /* 0x3ff000001424742b */ /* 0x000fe2000000080e */
[----:B------:R-:W-:-:S07]  /*29d0*/  ISETP.GT.U32.OR P0, PT, R8, 0x7feffffe, P0 ;  /* 0x7feffffe0800780c */ /* 0x000fce0000704470 */
[----:B------:R-:W-:-:S08]  /*29e0*/  DFMA R36, R20, R36, R20 ;  /* 0x000000241424722b */ /* 0x000fd00000000014 */
[----:B------:R-:W-:-:S08]  /*29f0*/  DMUL R34, R36, R18 ;  /* 0x0000001224227228 */ /* 0x000fd00000000000 */
[----:B------:R-:W-:-:S08]  /*2a00*/  DFMA R20, R34, -R14, R18 ;  /* 0x8000000e2214722b */ /* 0x000fd00000000012 */
[----:B------:R-:W-:Y:S01]  /*2a10*/  DFMA R20, R36, R20, R34 ;  /* 0x000000142414722b */ /* 0x000fe20000000022 */
[----:B------:R-:W-:Y:S10]  /*2a20*/  @P0 BRA `(.L_x_46) ;  /* 0x00000000006c0947 */ /* 0x000ff40003800000 */
[----:B------:R-:W-:-:S04]  /*2a30*/  LOP3.LUT R3, R17, 0x7ff00000, RZ, 0xc0, !PT ;  /* 0x7ff0000011037812 */ /* 0x000fc800078ec0ff */
[CC--:B------:R-:W-:Y:S02]  /*2a40*/  VIADDMNMX R7, R6.reuse, -R3.reuse, 0xb9600000, !PT ;  /* 0xb960000006077446 */ /* 0x0c0fe40007800903 */
[----:B------:R-:W-:Y:S01]  /*2a50*/  ISETP.GE.U32.AND P0, PT, R6, R3, PT ;  /* 0x000000030600720c */ /* 0x000fe20003f06070 */
[----:B------:R-:W-:Y:S01]  /*2a60*/  IMAD.MOV.U32 R6, RZ, RZ, RZ ;  /* 0x000000ffff067224 */ /* 0x000fe200078e00ff */
[----:B------:R-:W-:Y:S02]  /*2a70*/  VIMNMX R7, PT, PT, R7, 0x46a00000, PT ;  /* 0x46a0000007077848 */ /* 0x000fe40003fe0100 */
[----:B------:R-:W-:-:S05]  /*2a80*/  SEL R4, R4, 0x63400000, !P0 ;  /* 0x6340000004047807 */ /* 0x000fca0004000000 */
[----:B------:R-:W-:-:S04]  /*2a90*/  IMAD.IADD R4, R7, 0x1, -R4 ;  /* 0x0000000107047824 */ /* 0x000fc800078e0a04 */
[----:B------:R-:W-:-:S06]  /*2aa0*/  VIADD R7, R4, 0x7fe00000 ;  /* 0x7fe0000004077836 */ /* 0x000fcc0000000000 */
[----:B------:R-:W-:-:S10]  /*2ab0*/  DMUL R34, R20, R6 ;  /* 0x0000000614227228 */ /* 0x000fd40000000000 */
[----:B------:R-:W-:-:S13]  /*2ac0*/  FSETP.GTU.AND P0, PT, |R35|, 1.469367938527859385e-39, PT ;  /* 0x001000002300780b */ /* 0x000fda0003f0c200 */
[----:B------:R-:W-:Y:S05]  /*2ad0*/  @P0 BRA `(.L_x_47) ;  /* 0x0000000000940947 */ /* 0x000fea0003800000 */
[----:B------:R-:W-:Y:S01]  /*2ae0*/  DFMA R14, R20, -R14, R18 ;  /* 0x8000000e140e722b */ /* 0x000fe20000000012 */
[----:B------:R-:W-:-:S09]  /*2af0*/  IMAD.MOV.U32 R12, RZ, RZ, RZ ;  /* 0x000000ffff0c7224 */ /* 0x000fd200078e00ff */
[C---:B------:R-:W-:Y:S02]  /*2b00*/  FSETP.NEU.AND P0, PT, R15.reuse, RZ, PT ;  /* 0x000000ff0f00720b */ /* 0x040fe40003f0d000 */
[----:B------:R-:W-:-:S04]  /*2b10*/  LOP3.LUT R16, R15, 0x80000000, R17, 0x48, !PT ;  /* 0x800000000f107812 */ /* 0x000fc800078e4811 */
[----:B------:R-:W-:-:S07]  /*2b20*/  LOP3.LUT R13, R16, R7, RZ, 0xfc, !PT ;  /* 0x00000007100d7212 */ /* 0x000fce00078efcff */
[----:B------:R-:W-:Y:S05]  /*2b30*/  @!P0 BRA `(.L_x_47) ;  /* 0x00000000007c8947 */ /* 0x000fea0003800000 */
[----:B------:R-:W-:Y:S01]  /*2b40*/  IMAD.MOV R7, RZ, RZ, -R4 ;  /* 0x000000ffff077224 */ /* 0x000fe200078e0a04 */
[----:B------:R-:W-:Y:S01]  /*2b50*/  MOV R6, RZ ;  /* 0x000000ff00067202 */ /* 0x000fe20000000f00 */
[----:B------:R-:W-:Y:S01]  /*2b60*/  DMUL.RP R12, R20, R12 ;  /* 0x0000000c140c7228 */ /* 0x000fe20000008000 */
[----:B------:R-:W-:-:S04]  /*2b70*/  IADD3 R3, PT, PT, -R4, -0x43300000, RZ ;  /* 0xbcd0000004037810 */ /* 0x000fc80007ffe1ff */
[----:B------:R-:W-:-:S10]  /*2b80*/  DFMA R6, R34, -R6, R20 ;  /* 0x800000062206722b */ /* 0x000fd40000000014 */
[----:B------:R-:W-:Y:S02]  /*2b90*/  FSETP.NEU.AND P0, PT, |R7|, R3, PT ;  /* 0x000000030700720b */ /* 0x000fe40003f0d200 */
[----:B------:R-:W-:Y:S02]  /*2ba0*/  LOP3.LUT R3, R13, R16, RZ, 0x3c, !PT ;  /* 0x000000100d037212 */ /* 0x000fe400078e3cff */
[----:B------:R-:W-:Y:S02]  /*2bb0*/  FSEL R34, R12, R34, !P0 ;  /* 0x000000220c227208 */ /* 0x000fe40004000000 */
[----:B------:R-:W-:Y:S01]  /*2bc0*/  FSEL R35, R3, R35, !P0 ;  /* 0x0000002303237208 */ /* 0x000fe20004000000 */
[----:B------:R-:W-:Y:S06]  /*2bd0*/  BRA `(.L_x_47) ;  /* 0x0000000000547947 */ /* 0x000fec0003800000 */
.L_x_46:
[----:B------:R-:W-:-:S14]  /*2be0*/  DSETP.NAN.AND P0, PT, R12, R12, PT ;  /* 0x0000000c0c00722a */ /* 0x000fdc0003f08000 */
[----:B------:R-:W-:Y:S05]  /*2bf0*/  @P0 BRA `(.L_x_48) ;  /* 0x0000000000440947 */ /* 0x000fea0003800000 */
[----:B------:R-:W-:-:S14]  /*2c00*/  DSETP.NAN.AND P0, PT, R16, R16, PT ;  /* 0x000000101000722a */ /* 0x000fdc0003f08000 */
[----:B------:R-:W-:Y:S05]  /*2c10*/  @P0 BRA `(.L_x_49) ;  /* 0x0000000000300947 */ /* 0x000fea0003800000 */
[----:B------:R-:W-:Y:S01]  /*2c20*/  ISETP.NE.AND P0, PT, R3, R7, PT ;  /* 0x000000070300720c */ /* 0x000fe20003f05270 */
[----:B------:R-:W-:Y:S02]  /*2c30*/  IMAD.MOV.U32 R34, RZ, RZ, 0x0 ;  /* 0x00000000ff227424 */ /* 0x000fe400078e00ff */
[----:B------:R-:W-:-:S10]  /*2c40*/  IMAD.MOV.U32 R35, RZ, RZ, -0x80000 ;  /* 0xfff80000ff237424 */ /* 0x000fd400078e00ff */
[----:B------:R-:W-:Y:S05]  /*2c50*/  @!P0 BRA `(.L_x_47) ;  /* 0x0000000000348947 */ /* 0x000fea0003800000 */
[----:B------:R-:W-:Y:S02]  /*2c60*/  ISETP.NE.AND P0, PT, R3, 0x7ff00000, PT ;  /* 0x7ff000000300780c */ /* 0x000fe40003f05270 */
[----:B------:R-:W-:Y:S02]  /*2c70*/  LOP3.LUT R35, R13, 0x80000000, R17, 0x48, !PT ;  /* 0x800000000d237812 */ /* 0x000fe400078e4811 */
[----:B------:R-:W-:-:S13]  /*2c80*/  ISETP.EQ.OR P0, PT, R7, RZ, !P0 ;  /* 0x000000ff0700720c */ /* 0x000fda0004702670 */
[----:B------:R-:W-:Y:S01]  /*2c90*/  @P0 LOP3.LUT R3, R35, 0x7ff00000, RZ, 0xfc, !PT ;  /* 0x7ff0000023030812 */ /* 0x000fe200078efcff */
[----:B------:R-:W-:Y:S02]  /*2ca0*/  @!P0 IMAD.MOV.U32 R34, RZ, RZ, RZ ;  /* 0x000000ffff228224 */ /* 0x000fe400078e00ff */
[----:B------:R-:W-:Y:S02]  /*2cb0*/  @P0 IMAD.MOV.U32 R34, RZ, RZ, RZ ;  /* 0x000000ffff220224 */ /* 0x000fe400078e00ff */
[----:B------:R-:W-:Y:S01]  /*2cc0*/  @P0 IMAD.MOV.U32 R35, RZ, RZ, R3 ;  /* 0x000000ffff230224 */ /* 0x000fe200078e0003 */
[----:B------:R-:W-:Y:S06]  /*2cd0*/  BRA `(.L_x_47) ;  /* 0x0000000000147947 */ /* 0x000fec0003800000 */
.L_x_49:
[----:B------:R-:W-:Y:S02]  /*2ce0*/  LOP3.LUT R35, R17, 0x80000, RZ, 0xfc, !PT ;  /* 0x0008000011237812 */ /* 0x000fe400078efcff */
[----:B------:R-:W-:Y:S01]  /*2cf0*/  MOV R34, R16 ;  /* 0x0000001000227202 */ /* 0x000fe20000000f00 */
[----:B------:R-:W-:Y:S06]  /*2d00*/  BRA `(.L_x_47) ;  /* 0x0000000000087947 */ /* 0x000fec0003800000 */
.L_x_48:
[----:B------:R-:W-:Y:S01]  /*2d10*/  LOP3.LUT R35, R13, 0x80000, RZ, 0xfc, !PT ;  /* 0x000800000d237812 */ /* 0x000fe200078efcff */
[----:B------:R-:W-:-:S07]  /*2d20*/  IMAD.MOV.U32 R34, RZ, RZ, R12 ;  /* 0x000000ffff227224 */ /* 0x000fce00078e000c */
.L_x_47:
[----:B------:R-:W-:Y:S05]  /*2d30*/  BSYNC.RECONVERGENT B1 ;  /* 0x0000000000017941 */ /* 0x000fea0003800200 */
.L_x_45:
[----:B------:R-:W-:Y:S02]  /*2d40*/  IMAD.MOV.U32 R4, RZ, RZ, R5 ;  /* 0x000000ffff047224 */ /* 0x000fe400078e0005 */
[----:B------:R-:W-:-:S04]  /*2d50*/  IMAD.MOV.U32 R5, RZ, RZ, 0x0 ;  /* 0x00000000ff057424 */ /* 0x000fc800078e00ff */
[----:B------:R-:W-:Y:S05]  /*2d60*/  RET.REL.NODEC R4 `(_Z21find_first_collisionsidi) ;  /* 0xffffffd004a47950 */ /* 0x000fea0003c3ffff */
        .weak           $__internal_1_$__cuda_sm20_dsqrt_rn_f64_mediumpath_v1
        .type           $__internal_1_$__cuda_sm20_dsqrt_rn_f64_mediumpath_v1,@function
        .size           $__internal_1_$__cuda_sm20_dsqrt_rn_f64_mediumpath_v1,(.L_x_56 - $__internal_1_$__cuda_sm20_dsqrt_rn_f64_mediumpath_v1)
$__internal_1_$__cuda_sm20_dsqrt_rn_f64_mediumpath_v1:
[----:B------:R-:W-:Y:S01]  /*2d70*/  ISETP.GE.U32.AND P0, PT, R2, -0x3400000, PT ;  /* 0xfcc000000200780c */ /* 0x000fe20003f06070 */
[----:B------:R-:W-:Y:S01]  /*2d80*/  BSSY.RECONVERGENT B4, `(.L_x_50) ;  /* 0x0000024000047945 */ /* 0x000fe20003800200 */
[----:B------:R-:W-:-:S11]  /*2d90*/  IMAD.MOV.U32 R2, RZ, RZ, R8 ;  /* 0x000000ffff027224 */ /* 0x000fd600078e0008 */
[----:B------:R-:W-:Y:S05]  /*2da0*/  @!P0 BRA `(.L_x_51) ;  /* 0x0000000000208947 */ /* 0x000fea0003800000 */
[----:B------:R-:W-:-:S10]  /*2db0*/  DFMA.RM R10, R6, R10, R12 ;  /* 0x0000000a060a722b */ /* 0x000fd4000000400c */
[----:B------:R-:W-:-:S05]  /*2dc0*/  IADD3 R6, P0, PT, R10, 0x1, RZ ;  /* 0x000000010a067810 */ /* 0x000fca0007f1e0ff */
[----:B------:R-:W-:-:S06]  /*2dd0*/  IMAD.X R7, RZ, RZ, R11, P0 ;  /* 0x000000ffff077224 */ /* 0x000fcc00000e060b */
[----:B------:R-:W-:-:S08]  /*2de0*/  DFMA.RP R2, -R10, R6, R2 ;  /* 0x000000060a02722b */ /* 0x000fd00000008102 */
[----:B------:R-:W-:-:S06]  /*2df0*/  DSETP.GT.AND P0, PT, R2, RZ, PT ;  /* 0x000000ff0200722a */ /* 0x000fcc0003f04000 */
[----:B------:R-:W-:Y:S02]  /*2e00*/  FSEL R6, R6, R10, P0 ;  /* 0x0000000a06067208 */ /* 0x000fe40000000000 */
[----:B------:R-:W-:Y:S01]  /*2e10*/  FSEL R7, R7, R11, P0 ;  /* 0x0000000b07077208 */ /* 0x000fe20000000000 */
[----:B------:R-:W-:Y:S06]  /*2e20*/  BRA `(.L_x_52) ;  /* 0x0000000000647947 */ /* 0x000fec0003800000 */
.L_x_51:
[----:B------:R-:W-:-:S14]  /*2e30*/  DSETP.NE.AND P0, PT, R2, RZ, PT ;  /* 0x000000ff0200722a */ /* 0x000fdc0003f05000 */
[----:B------:R-:W-:Y:S05]  /*2e40*/  @!P0 BRA `(.L_x_53) ;  /* 0x0000000000588947 */ /* 0x000fea0003800000 */
[----:B------:R-:W-:-:S13]  /*2e50*/  ISETP.GE.AND P0, PT, R3, RZ, PT ;  /* 0x000000ff0300720c */ /* 0x000fda0003f06270 */
[----:B------:R-:W-:Y:S01]  /*2e60*/  @!P0 MOV R6, 0x0 ;  /* 0x0000000000068802 */ /* 0x000fe20000000f00 */
[----:B------:R-:W-:Y:S01]  /*2e70*/  @!P0 IMAD.MOV.U32 R7, RZ, RZ, -0x80000 ;  /* 0xfff80000ff078424 */ /* 0x000fe200078e00ff */
[----:B------:R-:W-:Y:S06]  /*2e80*/  @!P0 BRA `(.L_x_52) ;  /* 0x00000000004c8947 */ /* 0x000fec0003800000 */
[----:B------:R-:W-:-:S13]  /*2e90*/  ISETP.GT.AND P0, PT, R3, 0x7fefffff, PT ;  /* 0x7fefffff0300780c */ /* 0x000fda0003f04270 */
[----:B------:R-:W-:Y:S05]  /*2ea0*/  @P0 BRA `(.L_x_53) ;  /* 0x0000000000400947 */ /* 0x000fea0003800000 */
[----:B------:R-:W-:Y:S01]  /*2eb0*/  DMUL R12, R2, 8.11296384146066816958e+31 ;  /* 0x46900000020c7828 */ /* 0x000fe20000000000 */
[----:B------:R-:W-:Y:S02]  /*2ec0*/  IMAD.MOV.U32 R10, RZ, RZ, 0x0 ;  /* 0x00000000ff0a7424 */ /* 0x000fe400078e00ff */
[----:B------:R-:W-:Y:S02]  /*2ed0*/  IMAD.MOV.U32 R2, RZ, RZ, RZ ;  /* 0x000000ffff027224 */ /* 0x000fe400078e00ff */
[----:B------:R-:W-:Y:S01]  /*2ee0*/  IMAD.MOV.U32 R11, RZ, RZ, 0x3fd80000 ;  /* 0x3fd80000ff0b7424 */ /* 0x000fe200078e00ff */
[----:B------:R-:W0:Y:S03]  /*2ef0*/  MUFU.RSQ64H R3, R13 ;  /* 0x0000000d00037308 */ /* 0x000e260000001c00 */
[----:B0-----:R-:W-:-:S08]  /*2f00*/  DMUL R6, R2, R2 ;  /* 0x0000000202067228 */ /* 0x001fd00000000000 */
[----:B------:R-:W-:-:S08]  /*2f10*/  DFMA R6, R12, -R6, 1 ;  /* 0x3ff000000c06742b */ /* 0x000fd00000000806 */
[----:B------:R-:W-:Y:S02]  /*2f20*/  DFMA R10, R6, R10, 0.5 ;  /* 0x3fe00000060a742b */ /* 0x000fe4000000000a */
[----:B------:R-:W-:-:S08]  /*2f30*/  DMUL R6, R2, R6 ;  /* 0x0000000602067228 */ /* 0x000fd00000000000 */
[----:B------:R-:W-:-:S08]  /*2f40*/  DFMA R6, R10, R6, R2 ;  /* 0x000000060a06722b */ /* 0x000fd00000000002 */
[----:B------:R-:W-:Y:S02]  /*2f50*/  DMUL R2, R12, R6 ;  /* 0x000000060c027228 */ /* 0x000fe40000000000 */
[----:B------:R-:W-:-:S06]  /*2f60*/  VIADD R7, R7, 0xfff00000 ;  /* 0xfff0000007077836 */ /* 0x000fcc0000000000 */
[----:B------:R-:W-:-:S08]  /*2f70*/  DFMA R12, R2, -R2, R12 ;  /* 0x80000002020c722b */ /* 0x000fd0000000000c */
[----:B------:R-:W-:-:S10]  /*2f80*/  DFMA R6, R6, R12, R2 ;  /* 0x0000000c0606722b */ /* 0x000fd40000000002 */
[----:B------:R-:W-:Y:S01]  /*2f90*/  IADD3 R7, PT, PT, R7, -0x3500000, RZ ;  /* 0xfcb0000007077810 */ /* 0x000fe20007ffe0ff */
[----:B------:R-:W-:Y:S06]  /*2fa0*/  BRA `(.L_x_52) ;  /* 0x0000000000047947 */ /* 0x000fec0003800000 */
.L_x_53:
[----:B------:R-:W-:-:S11]  /*2fb0*/  DADD R6, R2, R2 ;  /* 0x0000000002067229 */ /* 0x000fd60000000002 */
.L_x_52:
[----:B------:R-:W-:Y:S05]  /*2fc0*/  BSYNC.RECONVERGENT B4 ;  /* 0x0000000000047941 */ /* 0x000fea0003800200 */
.L_x_50:
[----:B------:R-:W-:Y:S02]  /*2fd0*/  IMAD.MOV.U32 R2, RZ, RZ, R0 ;  /* 0x000000ffff027224 */ /* 0x000fe400078e0000 */
[----:B------:R-:W-:Y:S02]  /*2fe0*/  IMAD.MOV.U32 R3, RZ, RZ, 0x0 ;  /* 0x00000000ff037424 */ /* 0x000fe400078e00ff */
[----:B------:R-:W-:Y:S02]  /*2ff0*/  IMAD.MOV.U32 R18, RZ, RZ, R6 ;  /* 0x000000ffff127224 */ /* 0x000fe400078e0006 */
[----:B------:R-:W-:Y:S01]  /*3000*/  IMAD.MOV.U32 R19, RZ, RZ, R7 ;  /* 0x000000ffff137224 */ /* 0x000fe200078e0007 */
[----:B------:R-:W-:Y:S06]  /*3010*/  RET.REL.NODEC R2 `(_Z21find_first_collisionsidi) ;  /* 0xffffffcc02f87950 */ /* 0x000fec0003c3ffff */
.L_x_54:
        /* <DEDUP_REMOVED lines=14> */
.L_x_56:


//--------------------- .nv.global.init           --------------------------
	.section	.nv.global.init,"aw",@progbits
	.align	8
.nv.global.init:
	.type		wallCol,@object
	.size		wallCol,(partCol - wallCol)
	.other		wallCol,@"STV_DEFAULT STO_CUDA_MANAGED"
wallCol:
        /*0000*/ 	.byte	0xff, 0xff, 0xff, 0x7f, 0xff, 0xff, 0xff, 0x7f, 0x00, 0x00, 0x00, 0x00, 0x00, 0x00, 0x00, 0x00
        /*0010*/ 	.byte	0x00, 0x00, 0xc0, 0xff, 0xff, 0xff, 0xdf, 0x41
	.type		partCol,@object
	.size		partCol,(.L_6 - partCol)
	.other		partCol,@"STV_DEFAULT STO_CUDA_MANAGED"
partCol:
        /*0018*/ 	.byte	0xff, 0xff, 0xff, 0x7f, 0xff, 0xff, 0xff, 0x7f, 0x00, 0x00, 0x00, 0x00, 0x00, 0x00, 0x00, 0x00
        /*0028*/ 	.byte	0x00, 0x00, 0xc0, 0xff, 0xff, 0xff, 0xdf, 0x41
.L_6:


//--------------------- .nv.shared.reserved.0     --------------------------
	.section	.nv.shared.reserved.0,"aw",@nobits
	.weak		__nv_reservedSMEM_offset_0_alias
	.size		__nv_reservedSMEM_offset_0_alias, 0, 64
	.other		__nv_reservedSMEM_offset_0_alias,@"STO_CUDA_RESERVED_SHARED STV_DEFAULT"
__nv_reservedSMEM_offset_0_alias:
	.zero		0
	.zero		64


//--------------------- .nv.global                --------------------------
	.section	.nv.global,"aw",@nobits
	.align	8
.nv.global:
	.type		particles,@object
	.size		particles,(.L_4 - particles)
	.other		particles,@"STV_DEFAULT STO_CUDA_MANAGED"
particles:
	.zero		8
.L_4:


//--------------------- .nv.shared._Z21find_first_collisionsidi --------------------------
	.section	.nv.shared._Z21find_first_collisionsidi,"aw",@nobits
	.sectionflags	@""
	.align	4
.nv.shared._Z21find_first_collisionsidi:
	.zero		1032


//--------------------- .nv.constant0._Z17advanceParticlesPidi --------------------------
	.section	.nv.constant0._Z17advanceParticlesPidi,"a",@progbits
	.sectionflags	@""
	.align	4
.nv.constant0._Z17advanceParticlesPidi:
	.zero		916


//--------------------- .nv.constant0._Z21find_first_collisionsidi --------------------------
	.section	.nv.constant0._Z21find_first_collisionsidi,"a",@progbits
	.sectionflags	@""
	.align	4
.nv.constant0._Z21find_first_collisionsidi:
	.zero		916


//--------------------- SYMBOLS --------------------------

	.type		.nv.reservedSmem.offset0,@object
	.size		.nv.reservedSmem.offset0,0x4
	.type		.nv.reservedSmem.cap,@object
	.size		.nv.reservedSmem.cap,0x4
